//
// Generated by NVIDIA NVVM Compiler
//
// Compiler Build ID: CL-36424714
// Cuda compilation tools, release 13.0, V13.0.88
// Based on NVVM 20.0.0
//

.version 9.0
.target sm_100
.address_size 64

	// .globl	avgpool_forward

.visible .entry avgpool_forward(
	.param .u32 avgpool_forward_param_0,
	.param .u32 avgpool_forward_param_1,
	.param .u32 avgpool_forward_param_2,
	.param .u32 avgpool_forward_param_3,
	.param .u64 .ptr .align 1 avgpool_forward_param_4,
	.param .u64 .ptr .align 1 avgpool_forward_param_5
)
{
	.reg .pred 	%p<11>;
	.reg .b32 	%r<44>;
	.reg .b32 	%f<76>;
	.reg .b64 	%rd<16>;

	ld.param.u32 	%r26, [avgpool_forward_param_0];
	ld.param.u32 	%r24, [avgpool_forward_param_1];
	ld.param.u32 	%r25, [avgpool_forward_param_2];
	ld.param.u64 	%rd5, [avgpool_forward_param_4];
	ld.param.u64 	%rd4, [avgpool_forward_param_5];
	cvta.to.global.u64 	%rd1, %rd5;
	mov.u32 	%r27, %ctaid.x;
	mov.u32 	%r28, %ctaid.y;
	mov.u32 	%r29, %nctaid.x;
	mad.lo.s32 	%r30, %r28, %r29, %r27;
	mov.u32 	%r31, %ntid.x;
	mov.u32 	%r32, %tid.x;
	mad.lo.s32 	%r1, %r30, %r31, %r32;
	setp.ge.s32 	%p1, %r1, %r26;
	@%p1 bra 	$L__BB0_15;
	cvta.to.global.u64 	%rd6, %rd4;
	mul.wide.s32 	%rd7, %r1, 4;
	add.s64 	%rd2, %rd6, %rd7;
	mov.b32 	%r33, 0;
	st.global.u32 	[%rd2], %r33;
	mul.lo.s32 	%r2, %r25, %r24;
	setp.lt.s32 	%p2, %r2, 1;
	mov.f32 	%f75, 0f00000000;
	@%p2 bra 	$L__BB0_14;
	mul.lo.s32 	%r3, %r1, %r2;
	and.b32  	%r4, %r2, 15;
	setp.lt.u32 	%p3, %r2, 16;
	mov.b32 	%r40, 0;
	mov.f32 	%f75, 0f00000000;
	@%p3 bra 	$L__BB0_5;
	and.b32  	%r40, %r2, 2147483632;
	neg.s32 	%r38, %r40;
	add.s64 	%rd3, %rd1, 32;
	mov.f32 	%f75, 0f00000000;
	mov.u32 	%r37, %r3;
$L__BB0_4:
	.pragma "nounroll";
	mul.wide.s32 	%rd8, %r37, 4;
	add.s64 	%rd9, %rd3, %rd8;
	ld.global.f32 	%f14, [%rd9+-32];
	add.f32 	%f15, %f14, %f75;
	st.global.f32 	[%rd2], %f15;
	ld.global.f32 	%f16, [%rd9+-28];
	add.f32 	%f17, %f16, %f15;
	st.global.f32 	[%rd2], %f17;
	ld.global.f32 	%f18, [%rd9+-24];
	add.f32 	%f19, %f18, %f17;
	st.global.f32 	[%rd2], %f19;
	ld.global.f32 	%f20, [%rd9+-20];
	add.f32 	%f21, %f20, %f19;
	st.global.f32 	[%rd2], %f21;
	ld.global.f32 	%f22, [%rd9+-16];
	add.f32 	%f23, %f22, %f21;
	st.global.f32 	[%rd2], %f23;
	ld.global.f32 	%f24, [%rd9+-12];
	add.f32 	%f25, %f24, %f23;
	st.global.f32 	[%rd2], %f25;
	ld.global.f32 	%f26, [%rd9+-8];
	add.f32 	%f27, %f26, %f25;
	st.global.f32 	[%rd2], %f27;
	ld.global.f32 	%f28, [%rd9+-4];
	add.f32 	%f29, %f28, %f27;
	st.global.f32 	[%rd2], %f29;
	ld.global.f32 	%f30, [%rd9];
	add.f32 	%f31, %f30, %f29;
	st.global.f32 	[%rd2], %f31;
	ld.global.f32 	%f32, [%rd9+4];
	add.f32 	%f33, %f32, %f31;
	st.global.f32 	[%rd2], %f33;
	ld.global.f32 	%f34, [%rd9+8];
	add.f32 	%f35, %f34, %f33;
	st.global.f32 	[%rd2], %f35;
	ld.global.f32 	%f36, [%rd9+12];
	add.f32 	%f37, %f36, %f35;
	st.global.f32 	[%rd2], %f37;
	ld.global.f32 	%f38, [%rd9+16];
	add.f32 	%f39, %f38, %f37;
	st.global.f32 	[%rd2], %f39;
	ld.global.f32 	%f40, [%rd9+20];
	add.f32 	%f41, %f40, %f39;
	st.global.f32 	[%rd2], %f41;
	ld.global.f32 	%f42, [%rd9+24];
	add.f32 	%f43, %f42, %f41;
	st.global.f32 	[%rd2], %f43;
	ld.global.f32 	%f44, [%rd9+28];
	add.f32 	%f75, %f44, %f43;
	st.global.f32 	[%rd2], %f75;
	add.s32 	%r38, %r38, 16;
	add.s32 	%r37, %r37, 16;
	setp.ne.s32 	%p4, %r38, 0;
	@%p4 bra 	$L__BB0_4;
$L__BB0_5:
	setp.eq.s32 	%p5, %r4, 0;
	@%p5 bra 	$L__BB0_14;
	and.b32  	%r12, %r2, 7;
	setp.lt.u32 	%p6, %r4, 8;
	@%p6 bra 	$L__BB0_8;
	add.s32 	%r35, %r40, %r3;
	mul.wide.s32 	%rd10, %r35, 4;
	add.s64 	%rd11, %rd1, %rd10;
	ld.global.f32 	%f45, [%rd11];
	add.f32 	%f46, %f45, %f75;
	st.global.f32 	[%rd2], %f46;
	ld.global.f32 	%f47, [%rd11+4];
	add.f32 	%f48, %f47, %f46;
	st.global.f32 	[%rd2], %f48;
	ld.global.f32 	%f49, [%rd11+8];
	add.f32 	%f50, %f49, %f48;
	st.global.f32 	[%rd2], %f50;
	ld.global.f32 	%f51, [%rd11+12];
	add.f32 	%f52, %f51, %f50;
	st.global.f32 	[%rd2], %f52;
	ld.global.f32 	%f53, [%rd11+16];
	add.f32 	%f54, %f53, %f52;
	st.global.f32 	[%rd2], %f54;
	ld.global.f32 	%f55, [%rd11+20];
	add.f32 	%f56, %f55, %f54;
	st.global.f32 	[%rd2], %f56;
	ld.global.f32 	%f57, [%rd11+24];
	add.f32 	%f58, %f57, %f56;
	st.global.f32 	[%rd2], %f58;
	ld.global.f32 	%f59, [%rd11+28];
	add.f32 	%f75, %f59, %f58;
	st.global.f32 	[%rd2], %f75;
	add.s32 	%r40, %r40, 8;
$L__BB0_8:
	setp.eq.s32 	%p7, %r12, 0;
	@%p7 bra 	$L__BB0_14;
	and.b32  	%r15, %r2, 3;
	setp.lt.u32 	%p8, %r12, 4;
	@%p8 bra 	$L__BB0_11;
	add.s32 	%r36, %r40, %r3;
	mul.wide.s32 	%rd12, %r36, 4;
	add.s64 	%rd13, %rd1, %rd12;
	ld.global.f32 	%f60, [%rd13];
	add.f32 	%f61, %f60, %f75;
	st.global.f32 	[%rd2], %f61;
	ld.global.f32 	%f62, [%rd13+4];
	add.f32 	%f63, %f62, %f61;
	st.global.f32 	[%rd2], %f63;
	ld.global.f32 	%f64, [%rd13+8];
	add.f32 	%f65, %f64, %f63;
	st.global.f32 	[%rd2], %f65;
	ld.global.f32 	%f66, [%rd13+12];
	add.f32 	%f75, %f66, %f65;
	st.global.f32 	[%rd2], %f75;
	add.s32 	%r40, %r40, 4;
$L__BB0_11:
	setp.eq.s32 	%p9, %r15, 0;
	@%p9 bra 	$L__BB0_14;
	add.s32 	%r43, %r40, %r3;
	neg.s32 	%r42, %r15;
$L__BB0_13:
	.pragma "nounroll";
	mul.wide.s32 	%rd14, %r43, 4;
	add.s64 	%rd15, %rd1, %rd14;
	ld.global.f32 	%f67, [%rd15];
	add.f32 	%f75, %f67, %f75;
	st.global.f32 	[%rd2], %f75;
	add.s32 	%r43, %r43, 1;
	add.s32 	%r42, %r42, 1;
	setp.ne.s32 	%p10, %r42, 0;
	@%p10 bra 	$L__BB0_13;
$L__BB0_14:
	cvt.rn.f32.s32 	%f68, %r2;
	div.rn.f32 	%f69, %f75, %f68;
	st.global.f32 	[%rd2], %f69;
$L__BB0_15:
	ret;

}
	// .globl	avgpool_backward
.visible .entry avgpool_backward(
	.param .u32 avgpool_backward_param_0,
	.param .u32 avgpool_backward_param_1,
	.param .u32 avgpool_backward_param_2,
	.param .u32 avgpool_backward_param_3,
	.param .u64 .ptr .align 1 avgpool_backward_param_4,
	.param .u64 .ptr .align 1 avgpool_backward_param_5
)
{
	.reg .pred 	%p<11>;
	.reg .b32 	%r<36>;
	.reg .b32 	%f<62>;
	.reg .b64 	%rd<16>;

	ld.param.u32 	%r19, [avgpool_backward_param_0];
	ld.param.u32 	%r17, [avgpool_backward_param_1];
	ld.param.u32 	%r18, [avgpool_backward_param_2];
	ld.param.u64 	%rd5, [avgpool_backward_param_4];
	ld.param.u64 	%rd4, [avgpool_backward_param_5];
	cvta.to.global.u64 	%rd1, %rd5;
	mov.u32 	%r20, %ctaid.x;
	mov.u32 	%r21, %ctaid.y;
	mov.u32 	%r22, %nctaid.x;
	mad.lo.s32 	%r23, %r21, %r22, %r20;
	mov.u32 	%r24, %ntid.x;
	mov.u32 	%r25, %tid.x;
	mad.lo.s32 	%r1, %r23, %r24, %r25;
	setp.ge.s32 	%p1, %r1, %r19;
	@%p1 bra 	$L__BB1_13;
	mul.lo.s32 	%r2, %r18, %r17;
	setp.lt.s32 	%p2, %r2, 1;
	@%p2 bra 	$L__BB1_13;
	mul.lo.s32 	%r3, %r1, %r2;
	cvta.to.global.u64 	%rd6, %rd4;
	mul.wide.s32 	%rd7, %r1, 4;
	add.s64 	%rd2, %rd6, %rd7;
	cvt.rn.f32.u32 	%f1, %r2;
	and.b32  	%r4, %r2, 7;
	setp.lt.u32 	%p3, %r2, 8;
	mov.b32 	%r34, 0;
	@%p3 bra 	$L__BB1_5;
	and.b32  	%r34, %r2, 2147483640;
	neg.s32 	%r32, %r34;
	add.s64 	%rd3, %rd1, 16;
	mov.u32 	%r31, %r3;
$L__BB1_4:
	.pragma "nounroll";
	mul.wide.s32 	%rd8, %r31, 4;
	add.s64 	%rd9, %rd3, %rd8;
	ld.global.f32 	%f2, [%rd2];
	div.rn.f32 	%f3, %f2, %f1;
	ld.global.f32 	%f4, [%rd9+-16];
	add.f32 	%f5, %f4, %f3;
	st.global.f32 	[%rd9+-16], %f5;
	ld.global.f32 	%f6, [%rd2];
	div.rn.f32 	%f7, %f6, %f1;
	ld.global.f32 	%f8, [%rd9+-12];
	add.f32 	%f9, %f8, %f7;
	st.global.f32 	[%rd9+-12], %f9;
	ld.global.f32 	%f10, [%rd2];
	div.rn.f32 	%f11, %f10, %f1;
	ld.global.f32 	%f12, [%rd9+-8];
	add.f32 	%f13, %f12, %f11;
	st.global.f32 	[%rd9+-8], %f13;
	ld.global.f32 	%f14, [%rd2];
	div.rn.f32 	%f15, %f14, %f1;
	ld.global.f32 	%f16, [%rd9+-4];
	add.f32 	%f17, %f16, %f15;
	st.global.f32 	[%rd9+-4], %f17;
	ld.global.f32 	%f18, [%rd2];
	div.rn.f32 	%f19, %f18, %f1;
	ld.global.f32 	%f20, [%rd9];
	add.f32 	%f21, %f20, %f19;
	st.global.f32 	[%rd9], %f21;
	ld.global.f32 	%f22, [%rd2];
	div.rn.f32 	%f23, %f22, %f1;
	ld.global.f32 	%f24, [%rd9+4];
	add.f32 	%f25, %f24, %f23;
	st.global.f32 	[%rd9+4], %f25;
	ld.global.f32 	%f26, [%rd2];
	div.rn.f32 	%f27, %f26, %f1;
	ld.global.f32 	%f28, [%rd9+8];
	add.f32 	%f29, %f28, %f27;
	st.global.f32 	[%rd9+8], %f29;
	ld.global.f32 	%f30, [%rd2];
	div.rn.f32 	%f31, %f30, %f1;
	ld.global.f32 	%f32, [%rd9+12];
	add.f32 	%f33, %f32, %f31;
	st.global.f32 	[%rd9+12], %f33;
	add.s32 	%r32, %r32, 8;
	add.s32 	%r31, %r31, 8;
	setp.ne.s32 	%p4, %r32, 0;
	@%p4 bra 	$L__BB1_4;
$L__BB1_5:
	setp.eq.s32 	%p5, %r4, 0;
	@%p5 bra 	$L__BB1_13;
	and.b32  	%r12, %r2, 3;
	setp.lt.u32 	%p6, %r4, 4;
	@%p6 bra 	$L__BB1_8;
	add.s32 	%r27, %r34, %r3;
	ld.global.f32 	%f34, [%rd2];
	div.rn.f32 	%f35, %f34, %f1;
	mul.wide.s32 	%rd10, %r27, 4;
	add.s64 	%rd11, %rd1, %rd10;
	ld.global.f32 	%f36, [%rd11];
	add.f32 	%f37, %f36, %f35;
	st.global.f32 	[%rd11], %f37;
	ld.global.f32 	%f38, [%rd2];
	div.rn.f32 	%f39, %f38, %f1;
	ld.global.f32 	%f40, [%rd11+4];
	add.f32 	%f41, %f40, %f39;
	st.global.f32 	[%rd11+4], %f41;
	ld.global.f32 	%f42, [%rd2];
	div.rn.f32 	%f43, %f42, %f1;
	ld.global.f32 	%f44, [%rd11+8];
	add.f32 	%f45, %f44, %f43;
	st.global.f32 	[%rd11+8], %f45;
	ld.global.f32 	%f46, [%rd2];
	div.rn.f32 	%f47, %f46, %f1;
	ld.global.f32 	%f48, [%rd11+12];
	add.f32 	%f49, %f48, %f47;
	st.global.f32 	[%rd11+12], %f49;
	add.s32 	%r34, %r34, 4;
$L__BB1_8:
	setp.eq.s32 	%p7, %r12, 0;
	@%p7 bra 	$L__BB1_13;
	setp.eq.s32 	%p8, %r12, 1;
	@%p8 bra 	$L__BB1_11;
	add.s32 	%r28, %r34, %r3;
	ld.global.f32 	%f50, [%rd2];
	div.rn.f32 	%f51, %f50, %f1;
	mul.wide.s32 	%rd12, %r28, 4;
	add.s64 	%rd13, %rd1, %rd12;
	ld.global.f32 	%f52, [%rd13];
	add.f32 	%f53, %f52, %f51;
	st.global.f32 	[%rd13], %f53;
	ld.global.f32 	%f54, [%rd2];
	div.rn.f32 	%f55, %f54, %f1;
	ld.global.f32 	%f56, [%rd13+4];
	add.f32 	%f57, %f56, %f55;
	st.global.f32 	[%rd13+4], %f57;
	add.s32 	%r34, %r34, 2;
$L__BB1_11:
	and.b32  	%r29, %r2, 1;
	setp.eq.b32 	%p9, %r29, 1;
	not.pred 	%p10, %p9;
	@%p10 bra 	$L__BB1_13;
	add.s32 	%r30, %r34, %r3;
	ld.global.f32 	%f58, [%rd2];
	div.rn.f32 	%f59, %f58, %f1;
	mul.wide.s32 	%rd14, %r30, 4;
	add.s64 	%rd15, %rd1, %rd14;
	ld.global.f32 	%f60, [%rd15];
	add.f32 	%f61, %f60, %f59;
	st.global.f32 	[%rd15], %f61;
$L__BB1_13:
	ret;

}
	// .globl	maxpool_forward
.visible .entry maxpool_forward(
	.param .u32 maxpool_forward_param_0,
	.param .u32 maxpool_forward_param_1,
	.param .u32 maxpool_forward_param_2,
	.param .u32 maxpool_forward_param_3,
	.param .u32 maxpool_forward_param_4,
	.param .u32 maxpool_forward_param_5,
	.param .u32 maxpool_forward_param_6,
	.param .u64 .ptr .align 1 maxpool_forward_param_7,
	.param .u64 .ptr .align 1 maxpool_forward_param_8,
	.param .u64 .ptr .align 1 maxpool_forward_param_9
)
{
	.reg .pred 	%p<108>;
	.reg .b32 	%r<136>;
	.reg .b32 	%f<101>;
	.reg .b64 	%rd<18>;

	ld.param.u32 	%r61, [maxpool_forward_param_0];
	ld.param.u32 	%r56, [maxpool_forward_param_1];
	ld.param.u32 	%r57, [maxpool_forward_param_2];
	ld.param.u32 	%r58, [maxpool_forward_param_4];
	ld.param.u32 	%r59, [maxpool_forward_param_5];
	ld.param.u32 	%r60, [maxpool_forward_param_6];
	ld.param.u64 	%rd7, [maxpool_forward_param_7];
	ld.param.u64 	%rd5, [maxpool_forward_param_8];
	ld.param.u64 	%rd6, [maxpool_forward_param_9];
	cvta.to.global.u64 	%rd1, %rd7;
	mov.u32 	%r62, %ctaid.x;
	mov.u32 	%r63, %ctaid.y;
	mov.u32 	%r64, %nctaid.x;
	mad.lo.s32 	%r65, %r63, %r64, %r62;
	mov.u32 	%r66, %ntid.x;
	mov.u32 	%r67, %tid.x;
	mad.lo.s32 	%r1, %r65, %r66, %r67;
	setp.ge.s32 	%p2, %r1, %r61;
	@%p2 bra 	$L__BB2_46;
	sub.s32 	%r69, %r57, %r59;
	add.s32 	%r70, %r69, %r60;
	div.s32 	%r71, %r70, %r58;
	add.s32 	%r72, %r71, 1;
	sub.s32 	%r73, %r56, %r59;
	add.s32 	%r74, %r73, %r60;
	div.s32 	%r75, %r74, %r58;
	add.s32 	%r76, %r75, 1;
	div.s32 	%r77, %r1, %r72;
	mad.lo.s32 	%r78, %r77, %r71, %r77;
	sub.s32 	%r2, %r1, %r78;
	div.s32 	%r79, %r77, %r76;
	mad.lo.s32 	%r80, %r79, %r75, %r79;
	sub.s32 	%r3, %r77, %r80;
	add.s32 	%r82, %r80, %r3;
	mad.lo.s32 	%r5, %r82, %r71, %r82;
	setp.lt.s32 	%p3, %r59, 1;
	mov.b32 	%r134, -1;
	mov.f32 	%f99, 0fFF800000;
	@%p3 bra 	$L__BB2_45;
	shr.u32 	%r85, %r60, 31;
	add.s32 	%r86, %r60, %r85;
	shr.s32 	%r87, %r86, 1;
	mul.lo.s32 	%r88, %r3, %r58;
	sub.s32 	%r6, %r88, %r87;
	mul.lo.s32 	%r89, %r2, %r58;
	sub.s32 	%r7, %r89, %r87;
	mul.lo.s32 	%r8, %r79, %r56;
	and.b32  	%r9, %r59, 7;
	add.s32 	%r10, %r9, -1;
	and.b32  	%r11, %r59, 3;
	and.b32  	%r12, %r59, 2147483640;
	and.b32  	%r13, %r59, 1;
	mov.f32 	%f99, 0fFF800000;
	mov.b32 	%r134, -1;
	mov.b32 	%r121, 0;
$L__BB2_3:
	setp.lt.u32 	%p4, %r59, 8;
	add.s32 	%r92, %r6, %r121;
	add.s32 	%r93, %r92, %r8;
	mul.lo.s32 	%r16, %r93, %r57;
	setp.gt.s32 	%p5, %r92, -1;
	setp.lt.s32 	%p6, %r92, %r56;
	and.pred  	%p1, %p5, %p6;
	mov.b32 	%r129, 0;
	@%p4 bra 	$L__BB2_22;
	mov.b32 	%r123, 0;
$L__BB2_5:
	.pragma "nounroll";
	add.s32 	%r19, %r7, %r123;
	add.s32 	%r20, %r19, %r16;
	setp.gt.s32 	%p7, %r19, -1;
	setp.lt.s32 	%p8, %r19, %r57;
	and.pred  	%p9, %p7, %p8;
	and.pred  	%p11, %p1, %p9;
	mul.wide.s32 	%rd8, %r20, 4;
	add.s64 	%rd2, %rd1, %rd8;
	mov.f32 	%f78, 0fFF800000;
	not.pred 	%p12, %p11;
	@%p12 bra 	$L__BB2_7;
	ld.global.f32 	%f78, [%rd2];
$L__BB2_7:
	setp.gt.f32 	%p13, %f78, %f99;
	selp.b32 	%r21, %r20, %r134, %p13;
	selp.f32 	%f5, %f78, %f99, %p13;
	add.s32 	%r95, %r19, 1;
	setp.gt.s32 	%p14, %r95, -1;
	setp.lt.s32 	%p15, %r95, %r57;
	and.pred  	%p16, %p14, %p15;
	and.pred  	%p17, %p1, %p16;
	mov.f32 	%f79, 0fFF800000;
	not.pred 	%p18, %p17;
	@%p18 bra 	$L__BB2_9;
	ld.global.f32 	%f79, [%rd2+4];
$L__BB2_9:
	setp.gt.f32 	%p19, %f79, %f5;
	add.s32 	%r96, %r20, 1;
	selp.b32 	%r22, %r96, %r21, %p19;
	selp.f32 	%f8, %f79, %f5, %p19;
	add.s32 	%r97, %r19, 2;
	setp.gt.s32 	%p20, %r97, -1;
	setp.lt.s32 	%p21, %r97, %r57;
	and.pred  	%p22, %p20, %p21;
	and.pred  	%p23, %p1, %p22;
	mov.f32 	%f80, 0fFF800000;
	not.pred 	%p24, %p23;
	@%p24 bra 	$L__BB2_11;
	ld.global.f32 	%f80, [%rd2+8];
$L__BB2_11:
	setp.gt.f32 	%p25, %f80, %f8;
	add.s32 	%r98, %r20, 2;
	selp.b32 	%r23, %r98, %r22, %p25;
	selp.f32 	%f11, %f80, %f8, %p25;
	add.s32 	%r99, %r19, 3;
	setp.gt.s32 	%p26, %r99, -1;
	setp.lt.s32 	%p27, %r99, %r57;
	and.pred  	%p28, %p26, %p27;
	and.pred  	%p29, %p1, %p28;
	mov.f32 	%f81, 0fFF800000;
	not.pred 	%p30, %p29;
	@%p30 bra 	$L__BB2_13;
	ld.global.f32 	%f81, [%rd2+12];
$L__BB2_13:
	setp.gt.f32 	%p31, %f81, %f11;
	add.s32 	%r100, %r20, 3;
	selp.b32 	%r24, %r100, %r23, %p31;
	selp.f32 	%f14, %f81, %f11, %p31;
	add.s32 	%r101, %r19, 4;
	setp.gt.s32 	%p32, %r101, -1;
	setp.lt.s32 	%p33, %r101, %r57;
	and.pred  	%p34, %p32, %p33;
	and.pred  	%p35, %p1, %p34;
	mov.f32 	%f82, 0fFF800000;
	not.pred 	%p36, %p35;
	@%p36 bra 	$L__BB2_15;
	ld.global.f32 	%f82, [%rd2+16];
$L__BB2_15:
	setp.gt.f32 	%p37, %f82, %f14;
	add.s32 	%r102, %r20, 4;
	selp.b32 	%r25, %r102, %r24, %p37;
	selp.f32 	%f17, %f82, %f14, %p37;
	add.s32 	%r103, %r19, 5;
	setp.gt.s32 	%p38, %r103, -1;
	setp.lt.s32 	%p39, %r103, %r57;
	and.pred  	%p40, %p38, %p39;
	and.pred  	%p41, %p1, %p40;
	mov.f32 	%f83, 0fFF800000;
	not.pred 	%p42, %p41;
	@%p42 bra 	$L__BB2_17;
	ld.global.f32 	%f83, [%rd2+20];
$L__BB2_17:
	setp.gt.f32 	%p43, %f83, %f17;
	add.s32 	%r104, %r20, 5;
	selp.b32 	%r26, %r104, %r25, %p43;
	selp.f32 	%f20, %f83, %f17, %p43;
	add.s32 	%r105, %r19, 6;
	setp.gt.s32 	%p44, %r105, -1;
	setp.lt.s32 	%p45, %r105, %r57;
	and.pred  	%p46, %p44, %p45;
	and.pred  	%p47, %p1, %p46;
	mov.f32 	%f84, 0fFF800000;
	not.pred 	%p48, %p47;
	@%p48 bra 	$L__BB2_19;
	ld.global.f32 	%f84, [%rd2+24];
$L__BB2_19:
	setp.gt.f32 	%p49, %f84, %f20;
	add.s32 	%r106, %r20, 6;
	selp.b32 	%r27, %r106, %r26, %p49;
	selp.f32 	%f23, %f84, %f20, %p49;
	add.s32 	%r107, %r19, 7;
	setp.gt.s32 	%p50, %r107, -1;
	setp.lt.s32 	%p51, %r107, %r57;
	and.pred  	%p52, %p50, %p51;
	and.pred  	%p53, %p1, %p52;
	mov.f32 	%f85, 0fFF800000;
	not.pred 	%p54, %p53;
	@%p54 bra 	$L__BB2_21;
	ld.global.f32 	%f85, [%rd2+28];
$L__BB2_21:
	setp.gt.f32 	%p55, %f85, %f23;
	add.s32 	%r108, %r20, 7;
	selp.b32 	%r134, %r108, %r27, %p55;
	selp.f32 	%f99, %f85, %f23, %p55;
	add.s32 	%r123, %r123, 8;
	setp.ne.s32 	%p56, %r123, %r12;
	mov.u32 	%r129, %r12;
	@%p56 bra 	$L__BB2_5;
$L__BB2_22:
	setp.eq.s32 	%p57, %r9, 0;
	@%p57 bra 	$L__BB2_44;
	setp.lt.u32 	%p58, %r10, 3;
	@%p58 bra 	$L__BB2_33;
	add.s32 	%r33, %r7, %r129;
	add.s32 	%r34, %r33, %r16;
	setp.gt.s32 	%p59, %r33, -1;
	setp.lt.s32 	%p60, %r33, %r57;
	and.pred  	%p61, %p59, %p60;
	and.pred  	%p63, %p1, %p61;
	mul.wide.s32 	%rd9, %r34, 4;
	add.s64 	%rd3, %rd1, %rd9;
	mov.f32 	%f88, 0fFF800000;
	not.pred 	%p64, %p63;
	@%p64 bra 	$L__BB2_26;
	ld.global.f32 	%f88, [%rd3];
$L__BB2_26:
	setp.gt.f32 	%p65, %f88, %f99;
	selp.b32 	%r35, %r34, %r134, %p65;
	selp.f32 	%f31, %f88, %f99, %p65;
	add.s32 	%r110, %r33, 1;
	setp.gt.s32 	%p66, %r110, -1;
	setp.lt.s32 	%p67, %r110, %r57;
	and.pred  	%p68, %p66, %p67;
	and.pred  	%p69, %p1, %p68;
	mov.f32 	%f89, 0fFF800000;
	not.pred 	%p70, %p69;
	@%p70 bra 	$L__BB2_28;
	ld.global.f32 	%f89, [%rd3+4];
$L__BB2_28:
	setp.gt.f32 	%p71, %f89, %f31;
	add.s32 	%r111, %r34, 1;
	selp.b32 	%r36, %r111, %r35, %p71;
	selp.f32 	%f34, %f89, %f31, %p71;
	add.s32 	%r112, %r33, 2;
	setp.gt.s32 	%p72, %r112, -1;
	setp.lt.s32 	%p73, %r112, %r57;
	and.pred  	%p74, %p72, %p73;
	and.pred  	%p75, %p1, %p74;
	mov.f32 	%f90, 0fFF800000;
	not.pred 	%p76, %p75;
	@%p76 bra 	$L__BB2_30;
	ld.global.f32 	%f90, [%rd3+8];
$L__BB2_30:
	setp.gt.f32 	%p77, %f90, %f34;
	add.s32 	%r113, %r34, 2;
	selp.b32 	%r37, %r113, %r36, %p77;
	selp.f32 	%f37, %f90, %f34, %p77;
	add.s32 	%r114, %r33, 3;
	setp.gt.s32 	%p78, %r114, -1;
	setp.lt.s32 	%p79, %r114, %r57;
	and.pred  	%p80, %p78, %p79;
	and.pred  	%p81, %p1, %p80;
	mov.f32 	%f91, 0fFF800000;
	not.pred 	%p82, %p81;
	@%p82 bra 	$L__BB2_32;
	ld.global.f32 	%f91, [%rd3+12];
$L__BB2_32:
	setp.gt.f32 	%p83, %f91, %f37;
	add.s32 	%r115, %r34, 3;
	selp.b32 	%r134, %r115, %r37, %p83;
	selp.f32 	%f99, %f91, %f37, %p83;
	add.s32 	%r129, %r129, 4;
$L__BB2_33:
	setp.eq.s32 	%p84, %r11, 0;
	@%p84 bra 	$L__BB2_44;
	setp.eq.s32 	%p85, %r11, 1;
	@%p85 bra 	$L__BB2_40;
	add.s32 	%r43, %r7, %r129;
	add.s32 	%r44, %r43, %r16;
	setp.gt.s32 	%p86, %r43, -1;
	setp.lt.s32 	%p87, %r43, %r57;
	and.pred  	%p88, %p86, %p87;
	and.pred  	%p90, %p1, %p88;
	mul.wide.s32 	%rd10, %r44, 4;
	add.s64 	%rd4, %rd1, %rd10;
	mov.f32 	%f94, 0fFF800000;
	not.pred 	%p91, %p90;
	@%p91 bra 	$L__BB2_37;
	ld.global.f32 	%f94, [%rd4];
$L__BB2_37:
	setp.gt.f32 	%p92, %f94, %f99;
	selp.b32 	%r45, %r44, %r134, %p92;
	selp.f32 	%f45, %f94, %f99, %p92;
	add.s32 	%r117, %r43, 1;
	setp.gt.s32 	%p93, %r117, -1;
	setp.lt.s32 	%p94, %r117, %r57;
	and.pred  	%p95, %p93, %p94;
	and.pred  	%p96, %p1, %p95;
	mov.f32 	%f95, 0fFF800000;
	not.pred 	%p97, %p96;
	@%p97 bra 	$L__BB2_39;
	ld.global.f32 	%f95, [%rd4+4];
$L__BB2_39:
	setp.gt.f32 	%p98, %f95, %f45;
	add.s32 	%r118, %r44, 1;
	selp.b32 	%r134, %r118, %r45, %p98;
	selp.f32 	%f99, %f95, %f45, %p98;
	add.s32 	%r129, %r129, 2;
$L__BB2_40:
	setp.eq.s32 	%p99, %r13, 0;
	@%p99 bra 	$L__BB2_44;
	add.s32 	%r119, %r7, %r129;
	add.s32 	%r51, %r119, %r16;
	setp.gt.s32 	%p100, %r119, -1;
	setp.lt.s32 	%p101, %r119, %r57;
	and.pred  	%p102, %p100, %p101;
	and.pred  	%p104, %p1, %p102;
	mov.f32 	%f98, 0fFF800000;
	not.pred 	%p105, %p104;
	@%p105 bra 	$L__BB2_43;
	mul.wide.s32 	%rd11, %r51, 4;
	add.s64 	%rd12, %rd1, %rd11;
	ld.global.f32 	%f98, [%rd12];
$L__BB2_43:
	setp.gt.f32 	%p106, %f98, %f99;
	selp.b32 	%r134, %r51, %r134, %p106;
	selp.f32 	%f99, %f98, %f99, %p106;
$L__BB2_44:
	add.s32 	%r121, %r121, 1;
	setp.ne.s32 	%p107, %r121, %r59;
	@%p107 bra 	$L__BB2_3;
$L__BB2_45:
	add.s32 	%r120, %r5, %r2;
	cvta.to.global.u64 	%rd13, %rd5;
	mul.wide.s32 	%rd14, %r120, 4;
	add.s64 	%rd15, %rd13, %rd14;
	st.global.f32 	[%rd15], %f99;
	cvta.to.global.u64 	%rd16, %rd6;
	add.s64 	%rd17, %rd16, %rd14;
	st.global.u32 	[%rd17], %r134;
$L__BB2_46:
	ret;

}
	// .globl	maxpool_backward
.visible .entry maxpool_backward(
	.param .u32 maxpool_backward_param_0,
	.param .u32 maxpool_backward_param_1,
	.param .u32 maxpool_backward_param_2,
	.param .u32 maxpool_backward_param_3,
	.param .u32 maxpool_backward_param_4,
	.param .u32 maxpool_backward_param_5,
	.param .u32 maxpool_backward_param_6,
	.param .u64 .ptr .align 1 maxpool_backward_param_7,
	.param .u64 .ptr .align 1 maxpool_backward_param_8,
	.param .u64 .ptr .align 1 maxpool_backward_param_9
)
{
	.reg .pred 	%p<52>;
	.reg .b32 	%r<80>;
	.reg .b32 	%f<64>;
	.reg .b64 	%rd<42>;

	ld.param.u32 	%r38, [maxpool_backward_param_0];
	ld.param.u32 	%r34, [maxpool_backward_param_1];
	ld.param.u32 	%r35, [maxpool_backward_param_2];
	ld.param.u32 	%r36, [maxpool_backward_param_4];
	ld.param.u32 	%r39, [maxpool_backward_param_5];
	ld.param.u32 	%r37, [maxpool_backward_param_6];
	ld.param.u64 	%rd5, [maxpool_backward_param_7];
	ld.param.u64 	%rd4, [maxpool_backward_param_8];
	ld.param.u64 	%rd6, [maxpool_backward_param_9];
	cvta.to.global.u64 	%rd1, %rd5;
	cvta.to.global.u64 	%rd2, %rd6;
	sub.s32 	%r40, %r34, %r39;
	add.s32 	%r41, %r40, %r37;
	div.s32 	%r1, %r41, %r36;
	sub.s32 	%r42, %r35, %r39;
	add.s32 	%r43, %r42, %r37;
	div.s32 	%r2, %r43, %r36;
	add.s32 	%r44, %r39, -1;
	div.s32 	%r3, %r44, %r36;
	mov.u32 	%r45, %ctaid.x;
	mov.u32 	%r46, %ctaid.y;
	mov.u32 	%r47, %nctaid.x;
	mad.lo.s32 	%r48, %r46, %r47, %r45;
	mov.u32 	%r49, %ntid.x;
	mov.u32 	%r50, %tid.x;
	mad.lo.s32 	%r4, %r48, %r49, %r50;
	setp.ge.s32 	%p5, %r4, %r38;
	@%p5 bra 	$L__BB3_31;
	div.s32 	%r5, %r4, %r35;
	setp.lt.s32 	%p6, %r3, 0;
	mov.f32 	%f62, 0f00000000;
	@%p6 bra 	$L__BB3_30;
	neg.s32 	%r6, %r3;
	shr.u32 	%r51, %r37, 31;
	add.s32 	%r52, %r37, %r51;
	shr.s32 	%r53, %r52, 1;
	rem.s32 	%r54, %r4, %r35;
	add.s32 	%r55, %r54, %r53;
	div.s32 	%r7, %r55, %r36;
	div.s32 	%r56, %r5, %r34;
	mul.lo.s32 	%r57, %r56, %r34;
	sub.s32 	%r58, %r5, %r57;
	add.s32 	%r59, %r58, %r53;
	div.s32 	%r8, %r59, %r36;
	mad.lo.s32 	%r9, %r56, %r1, %r56;
	sub.s32 	%r10, %r7, %r3;
	setp.gt.s32 	%p7, %r10, -1;
	setp.le.s32 	%p8, %r10, %r2;
	and.pred  	%p1, %p7, %p8;
	sub.s32 	%r11, 1, %r3;
	and.b32  	%r12, %r3, 1;
	add.s32 	%r60, %r7, %r11;
	setp.gt.s32 	%p9, %r60, -1;
	setp.le.s32 	%p10, %r60, %r2;
	and.pred  	%p2, %p9, %p10;
	add.s32 	%r61, %r10, 2;
	setp.gt.s32 	%p11, %r61, -1;
	setp.le.s32 	%p12, %r61, %r2;
	and.pred  	%p3, %p11, %p12;
	sub.s32 	%r13, 3, %r3;
	add.s32 	%r14, %r7, 1;
	add.s32 	%r15, %r2, 1;
	mov.f32 	%f62, 0f00000000;
	cvt.s64.s32 	%rd12, %r7;
	cvt.u64.u32 	%rd13, %r3;
	sub.s64 	%rd14, %rd12, %rd13;
	mov.u32 	%r75, %r6;
$L__BB3_3:
	add.s32 	%r62, %r8, %r75;
	add.s32 	%r63, %r62, %r9;
	mul.lo.s32 	%r17, %r63, %r15;
	setp.gt.s32 	%p13, %r62, -1;
	setp.le.s32 	%p14, %r62, %r1;
	and.pred  	%p4, %p13, %p14;
	add.s32 	%r18, %r17, %r10;
	and.pred  	%p15, %p1, %p4;
	not.pred 	%p16, %p15;
	mov.f32 	%f53, 0f00000000;
	@%p16 bra 	$L__BB3_6;
	mul.wide.s32 	%rd7, %r18, 4;
	add.s64 	%rd8, %rd2, %rd7;
	ld.global.u32 	%r64, [%rd8];
	setp.ne.s32 	%p17, %r64, %r4;
	@%p17 bra 	$L__BB3_6;
	add.s64 	%rd10, %rd1, %rd7;
	ld.global.f32 	%f53, [%rd10];
$L__BB3_6:
	setp.eq.s32 	%p18, %r12, 0;
	add.f32 	%f62, %f62, %f53;
	mov.f32 	%f54, 0f00000000;
	mov.u32 	%r76, %r11;
	@%p18 bra 	$L__BB3_14;
	and.pred  	%p19, %p2, %p4;
	not.pred 	%p20, %p19;
	@%p20 bra 	$L__BB3_10;
	cvt.s64.s32 	%rd11, %r17;
	add.s64 	%rd3, %rd14, %rd11;
	shl.b64 	%rd15, %rd3, 2;
	add.s64 	%rd16, %rd2, %rd15;
	ld.global.u32 	%r65, [%rd16+4];
	setp.ne.s32 	%p21, %r65, %r4;
	@%p21 bra 	$L__BB3_10;
	add.s64 	%rd18, %rd1, %rd15;
	ld.global.f32 	%f54, [%rd18+4];
$L__BB3_10:
	add.f32 	%f7, %f62, %f54;
	and.pred  	%p22, %p3, %p4;
	not.pred 	%p23, %p22;
	mov.f32 	%f55, 0f00000000;
	@%p23 bra 	$L__BB3_13;
	add.s32 	%r19, %r18, 2;
	mul.wide.s32 	%rd19, %r19, 4;
	add.s64 	%rd20, %rd2, %rd19;
	ld.global.u32 	%r66, [%rd20];
	setp.ne.s32 	%p24, %r66, %r4;
	@%p24 bra 	$L__BB3_13;
	add.s64 	%rd22, %rd1, %rd19;
	ld.global.f32 	%f55, [%rd22];
$L__BB3_13:
	add.f32 	%f62, %f7, %f55;
	mov.u32 	%r76, %r13;
$L__BB3_14:
	setp.lt.u32 	%p25, %r3, 2;
	@%p25 bra 	$L__BB3_29;
	add.s32 	%r79, %r6, %r76;
	add.s32 	%r78, %r14, %r76;
	add.s32 	%r67, %r7, %r76;
	add.s32 	%r77, %r67, %r17;
$L__BB3_16:
	add.s32 	%r68, %r78, -1;
	setp.gt.s32 	%p26, %r68, -1;
	setp.le.s32 	%p27, %r68, %r2;
	and.pred  	%p28, %p26, %p27;
	and.pred  	%p29, %p28, %p4;
	not.pred 	%p30, %p29;
	mov.f32 	%f58, 0f00000000;
	@%p30 bra 	$L__BB3_19;
	mul.wide.s32 	%rd23, %r77, 4;
	add.s64 	%rd24, %rd2, %rd23;
	ld.global.u32 	%r69, [%rd24];
	setp.ne.s32 	%p31, %r69, %r4;
	@%p31 bra 	$L__BB3_19;
	mul.wide.s32 	%rd25, %r77, 4;
	add.s64 	%rd26, %rd1, %rd25;
	ld.global.f32 	%f58, [%rd26];
$L__BB3_19:
	add.f32 	%f15, %f62, %f58;
	setp.gt.s32 	%p32, %r78, -1;
	setp.le.s32 	%p33, %r78, %r2;
	and.pred  	%p34, %p32, %p33;
	and.pred  	%p35, %p34, %p4;
	not.pred 	%p36, %p35;
	mov.f32 	%f59, 0f00000000;
	@%p36 bra 	$L__BB3_22;
	add.s32 	%r27, %r77, 1;
	mul.wide.s32 	%rd27, %r27, 4;
	add.s64 	%rd28, %rd2, %rd27;
	ld.global.u32 	%r70, [%rd28];
	setp.ne.s32 	%p37, %r70, %r4;
	@%p37 bra 	$L__BB3_22;
	add.s64 	%rd30, %rd1, %rd27;
	ld.global.f32 	%f59, [%rd30];
$L__BB3_22:
	add.f32 	%f18, %f15, %f59;
	add.s32 	%r71, %r78, 1;
	setp.gt.s32 	%p38, %r71, -1;
	setp.le.s32 	%p39, %r71, %r2;
	and.pred  	%p40, %p38, %p39;
	and.pred  	%p41, %p40, %p4;
	not.pred 	%p42, %p41;
	mov.f32 	%f60, 0f00000000;
	@%p42 bra 	$L__BB3_25;
	add.s32 	%r28, %r77, 2;
	mul.wide.s32 	%rd31, %r28, 4;
	add.s64 	%rd32, %rd2, %rd31;
	ld.global.u32 	%r72, [%rd32];
	setp.ne.s32 	%p43, %r72, %r4;
	@%p43 bra 	$L__BB3_25;
	add.s64 	%rd34, %rd1, %rd31;
	ld.global.f32 	%f60, [%rd34];
$L__BB3_25:
	add.s32 	%r73, %r78, 2;
	add.f32 	%f21, %f18, %f60;
	setp.gt.s32 	%p44, %r73, -1;
	setp.le.s32 	%p45, %r73, %r2;
	and.pred  	%p46, %p44, %p45;
	and.pred  	%p47, %p46, %p4;
	not.pred 	%p48, %p47;
	mov.f32 	%f61, 0f00000000;
	@%p48 bra 	$L__BB3_28;
	add.s32 	%r29, %r77, 3;
	mul.wide.s32 	%rd35, %r29, 4;
	add.s64 	%rd36, %rd2, %rd35;
	ld.global.u32 	%r74, [%rd36];
	setp.ne.s32 	%p49, %r74, %r4;
	@%p49 bra 	$L__BB3_28;
	add.s64 	%rd38, %rd1, %rd35;
	ld.global.f32 	%f61, [%rd38];
$L__BB3_28:
	add.f32 	%f62, %f21, %f61;
	add.s32 	%r79, %r79, 4;
	add.s32 	%r78, %r78, 4;
	add.s32 	%r77, %r77, 4;
	setp.ne.s32 	%p50, %r79, 1;
	@%p50 bra 	$L__BB3_16;
$L__BB3_29:
	add.s32 	%r33, %r75, 1;
	setp.ne.s32 	%p51, %r75, %r3;
	mov.u32 	%r75, %r33;
	@%p51 bra 	$L__BB3_3;
$L__BB3_30:
	cvta.to.global.u64 	%rd39, %rd4;
	mul.wide.s32 	%rd40, %r4, 4;
	add.s64 	%rd41, %rd39, %rd40;
	ld.global.f32 	%f43, [%rd41];
	add.f32 	%f44, %f62, %f43;
	st.global.f32 	[%rd41], %f44;
$L__BB3_31:
	ret;

}
	// .globl	meanpool_forward
.visible .entry meanpool_forward(
	.param .u32 meanpool_forward_param_0,
	.param .u32 meanpool_forward_param_1,
	.param .u32 meanpool_forward_param_2,
	.param .u32 meanpool_forward_param_3,
	.param .u32 meanpool_forward_param_4,
	.param .u32 meanpool_forward_param_5,
	.param .u32 meanpool_forward_param_6,
	.param .u64 .ptr .align 1 meanpool_forward_param_7,
	.param .u64 .ptr .align 1 meanpool_forward_param_8
)
{
	.reg .pred 	%p<13>;
	.reg .b32 	%r<72>;
	.reg .b32 	%f<93>;
	.reg .b64 	%rd<16>;

	ld.param.u32 	%r32, [meanpool_forward_param_0];
	ld.param.u32 	%r27, [meanpool_forward_param_1];
	ld.param.u32 	%r28, [meanpool_forward_param_2];
	ld.param.u32 	%r29, [meanpool_forward_param_4];
	ld.param.u32 	%r30, [meanpool_forward_param_5];
	ld.param.u32 	%r31, [meanpool_forward_param_6];
	ld.param.u64 	%rd5, [meanpool_forward_param_7];
	ld.param.u64 	%rd4, [meanpool_forward_param_8];
	cvta.to.global.u64 	%rd1, %rd5;
	mov.u32 	%r33, %ctaid.x;
	mov.u32 	%r34, %ctaid.y;
	mov.u32 	%r35, %nctaid.x;
	mad.lo.s32 	%r36, %r34, %r35, %r33;
	mov.u32 	%r37, %ntid.x;
	mov.u32 	%r38, %tid.x;
	mad.lo.s32 	%r1, %r36, %r37, %r38;
	setp.ge.s32 	%p1, %r1, %r32;
	@%p1 bra 	$L__BB4_18;
	sub.s32 	%r39, %r28, %r30;
	add.s32 	%r40, %r39, %r31;
	div.s32 	%r41, %r40, %r29;
	add.s32 	%r42, %r41, 1;
	sub.s32 	%r43, %r27, %r30;
	add.s32 	%r44, %r43, %r31;
	div.s32 	%r45, %r44, %r29;
	add.s32 	%r46, %r45, 1;
	div.s32 	%r47, %r1, %r42;
	mad.lo.s32 	%r48, %r47, %r41, %r47;
	sub.s32 	%r2, %r1, %r48;
	div.s32 	%r49, %r47, %r46;
	mad.lo.s32 	%r50, %r49, %r45, %r49;
	sub.s32 	%r3, %r47, %r50;
	add.s32 	%r52, %r50, %r3;
	mad.lo.s32 	%r5, %r52, %r41, %r52;
	setp.lt.s32 	%p2, %r30, 1;
	mov.f32 	%f91, 0f00000000;
	@%p2 bra 	$L__BB4_17;
	shr.u32 	%r54, %r31, 31;
	add.s32 	%r55, %r31, %r54;
	shr.s32 	%r56, %r55, 1;
	mul.lo.s32 	%r57, %r3, %r29;
	sub.s32 	%r58, %r57, %r56;
	mul.lo.s32 	%r59, %r2, %r29;
	sub.s32 	%r6, %r59, %r56;
	mad.lo.s32 	%r7, %r49, %r27, %r58;
	and.b32  	%r8, %r30, 15;
	add.s32 	%r9, %r8, -1;
	and.b32  	%r10, %r30, 7;
	add.s32 	%r11, %r10, -1;
	and.b32  	%r12, %r30, 2147483632;
	and.b32  	%r13, %r30, 3;
	neg.s32 	%r14, %r12;
	add.s64 	%rd2, %rd1, 32;
	mov.f32 	%f91, 0f00000000;
	mov.b32 	%r66, 0;
$L__BB4_3:
	setp.lt.u32 	%p3, %r30, 16;
	add.s32 	%r61, %r7, %r66;
	mad.lo.s32 	%r16, %r61, %r28, %r6;
	mov.b32 	%r70, 0;
	@%p3 bra 	$L__BB4_6;
	mov.u32 	%r67, %r16;
	mov.u32 	%r68, %r14;
$L__BB4_5:
	.pragma "nounroll";
	mul.wide.s32 	%rd6, %r67, 4;
	add.s64 	%rd7, %rd2, %rd6;
	ld.global.f32 	%f20, [%rd7+-32];
	add.f32 	%f21, %f91, %f20;
	ld.global.f32 	%f22, [%rd7+-28];
	add.f32 	%f23, %f21, %f22;
	ld.global.f32 	%f24, [%rd7+-24];
	add.f32 	%f25, %f23, %f24;
	ld.global.f32 	%f26, [%rd7+-20];
	add.f32 	%f27, %f25, %f26;
	ld.global.f32 	%f28, [%rd7+-16];
	add.f32 	%f29, %f27, %f28;
	ld.global.f32 	%f30, [%rd7+-12];
	add.f32 	%f31, %f29, %f30;
	ld.global.f32 	%f32, [%rd7+-8];
	add.f32 	%f33, %f31, %f32;
	ld.global.f32 	%f34, [%rd7+-4];
	add.f32 	%f35, %f33, %f34;
	ld.global.f32 	%f36, [%rd7];
	add.f32 	%f37, %f35, %f36;
	ld.global.f32 	%f38, [%rd7+4];
	add.f32 	%f39, %f37, %f38;
	ld.global.f32 	%f40, [%rd7+8];
	add.f32 	%f41, %f39, %f40;
	ld.global.f32 	%f42, [%rd7+12];
	add.f32 	%f43, %f41, %f42;
	ld.global.f32 	%f44, [%rd7+16];
	add.f32 	%f45, %f43, %f44;
	ld.global.f32 	%f46, [%rd7+20];
	add.f32 	%f47, %f45, %f46;
	ld.global.f32 	%f48, [%rd7+24];
	add.f32 	%f49, %f47, %f48;
	ld.global.f32 	%f50, [%rd7+28];
	add.f32 	%f91, %f49, %f50;
	add.s32 	%r68, %r68, 16;
	add.s32 	%r67, %r67, 16;
	setp.ne.s32 	%p4, %r68, 0;
	mov.u32 	%r70, %r12;
	@%p4 bra 	$L__BB4_5;
$L__BB4_6:
	setp.eq.s32 	%p5, %r8, 0;
	@%p5 bra 	$L__BB4_16;
	setp.lt.u32 	%p6, %r9, 7;
	@%p6 bra 	$L__BB4_9;
	add.s32 	%r62, %r16, %r70;
	mul.wide.s32 	%rd8, %r62, 4;
	add.s64 	%rd9, %rd1, %rd8;
	ld.global.f32 	%f52, [%rd9];
	add.f32 	%f53, %f91, %f52;
	ld.global.f32 	%f54, [%rd9+4];
	add.f32 	%f55, %f53, %f54;
	ld.global.f32 	%f56, [%rd9+8];
	add.f32 	%f57, %f55, %f56;
	ld.global.f32 	%f58, [%rd9+12];
	add.f32 	%f59, %f57, %f58;
	ld.global.f32 	%f60, [%rd9+16];
	add.f32 	%f61, %f59, %f60;
	ld.global.f32 	%f62, [%rd9+20];
	add.f32 	%f63, %f61, %f62;
	ld.global.f32 	%f64, [%rd9+24];
	add.f32 	%f65, %f63, %f64;
	ld.global.f32 	%f66, [%rd9+28];
	add.f32 	%f91, %f65, %f66;
	add.s32 	%r70, %r70, 8;
$L__BB4_9:
	setp.eq.s32 	%p7, %r10, 0;
	@%p7 bra 	$L__BB4_16;
	setp.lt.u32 	%p8, %r11, 3;
	@%p8 bra 	$L__BB4_12;
	add.s32 	%r63, %r16, %r70;
	mul.wide.s32 	%rd10, %r63, 4;
	add.s64 	%rd11, %rd1, %rd10;
	ld.global.f32 	%f68, [%rd11];
	add.f32 	%f69, %f91, %f68;
	ld.global.f32 	%f70, [%rd11+4];
	add.f32 	%f71, %f69, %f70;
	ld.global.f32 	%f72, [%rd11+8];
	add.f32 	%f73, %f71, %f72;
	ld.global.f32 	%f74, [%rd11+12];
	add.f32 	%f91, %f73, %f74;
	add.s32 	%r70, %r70, 4;
$L__BB4_12:
	setp.eq.s32 	%p9, %r13, 0;
	@%p9 bra 	$L__BB4_16;
	setp.eq.s32 	%p10, %r13, 1;
	add.s32 	%r64, %r16, %r70;
	mul.wide.s32 	%rd12, %r64, 4;
	add.s64 	%rd3, %rd1, %rd12;
	ld.global.f32 	%f75, [%rd3];
	add.f32 	%f91, %f91, %f75;
	@%p10 bra 	$L__BB4_16;
	setp.eq.s32 	%p11, %r13, 2;
	ld.global.f32 	%f76, [%rd3+4];
	add.f32 	%f91, %f91, %f76;
	@%p11 bra 	$L__BB4_16;
	ld.global.f32 	%f77, [%rd3+8];
	add.f32 	%f91, %f91, %f77;
$L__BB4_16:
	add.s32 	%r66, %r66, 1;
	setp.ne.s32 	%p12, %r66, %r30;
	@%p12 bra 	$L__BB4_3;
$L__BB4_17:
	cvt.rn.f32.s32 	%f78, %r30;
	div.rn.f32 	%f79, %f91, %f78;
	div.rn.f32 	%f80, %f79, %f78;
	add.s32 	%r65, %r5, %r2;
	cvta.to.global.u64 	%rd13, %rd4;
	mul.wide.s32 	%rd14, %r65, 4;
	add.s64 	%rd15, %rd13, %rd14;
	ld.global.f32 	%f81, [%rd15];
	add.f32 	%f82, %f80, %f81;
	st.global.f32 	[%rd15], %f82;
$L__BB4_18:
	ret;

}
	// .globl	meanpool_backward
.visible .entry meanpool_backward(
	.param .u32 meanpool_backward_param_0,
	.param .u32 meanpool_backward_param_1,
	.param .u32 meanpool_backward_param_2,
	.param .u32 meanpool_backward_param_3,
	.param .u32 meanpool_backward_param_4,
	.param .u32 meanpool_backward_param_5,
	.param .u32 meanpool_backward_param_6,
	.param .u64 .ptr .align 1 meanpool_backward_param_7,
	.param .u64 .ptr .align 1 meanpool_backward_param_8
)
{
	.reg .pred 	%p<8>;
	.reg .b32 	%r<71>;
	.reg .b32 	%f<78>;
	.reg .b64 	%rd<15>;

	ld.param.u32 	%r33, [meanpool_backward_param_0];
	ld.param.u32 	%r28, [meanpool_backward_param_1];
	ld.param.u32 	%r29, [meanpool_backward_param_2];
	ld.param.u32 	%r30, [meanpool_backward_param_4];
	ld.param.u32 	%r31, [meanpool_backward_param_5];
	ld.param.u32 	%r32, [meanpool_backward_param_6];
	ld.param.u64 	%rd3, [meanpool_backward_param_7];
	ld.param.u64 	%rd2, [meanpool_backward_param_8];
	cvta.to.global.u64 	%rd1, %rd3;
	add.s32 	%r34, %r31, -1;
	div.s32 	%r1, %r34, %r30;
	mov.u32 	%r35, %ctaid.x;
	mov.u32 	%r36, %ctaid.y;
	mov.u32 	%r37, %nctaid.x;
	mad.lo.s32 	%r38, %r36, %r37, %r35;
	mov.u32 	%r39, %ntid.x;
	mov.u32 	%r40, %tid.x;
	mad.lo.s32 	%r2, %r38, %r39, %r40;
	setp.ge.s32 	%p1, %r2, %r33;
	@%p1 bra 	$L__BB5_12;
	div.s32 	%r3, %r2, %r29;
	neg.s32 	%r4, %r1;
	setp.lt.s32 	%p2, %r1, 0;
	mov.f32 	%f74, 0f00000000;
	@%p2 bra 	$L__BB5_11;
	shr.u32 	%r41, %r32, 31;
	add.s32 	%r42, %r32, %r41;
	shr.s32 	%r43, %r42, 1;
	rem.s32 	%r44, %r2, %r29;
	add.s32 	%r45, %r44, %r43;
	div.s32 	%r5, %r45, %r30;
	div.s32 	%r46, %r3, %r28;
	mul.lo.s32 	%r47, %r46, %r28;
	sub.s32 	%r48, %r3, %r47;
	add.s32 	%r49, %r48, %r43;
	div.s32 	%r50, %r49, %r30;
	sub.s32 	%r51, %r28, %r31;
	add.s32 	%r52, %r51, %r32;
	div.s32 	%r53, %r52, %r30;
	mad.lo.s32 	%r54, %r46, %r53, %r46;
	add.s32 	%r6, %r54, %r50;
	cvt.rn.f32.s32 	%f1, %r31;
	shl.b32 	%r55, %r1, 1;
	and.b32  	%r7, %r55, 6;
	and.b32  	%r8, %r1, 1;
	and.b32  	%r56, %r55, -8;
	neg.s32 	%r9, %r56;
	sub.s32 	%r10, %r5, %r1;
	sub.s32 	%r57, %r29, %r31;
	add.s32 	%r58, %r57, %r32;
	div.s32 	%r59, %r58, %r30;
	add.s32 	%r11, %r59, 1;
	mov.f32 	%f74, 0f00000000;
	mov.u32 	%r64, %r4;
$L__BB5_3:
	setp.lt.u32 	%p3, %r1, 4;
	add.s32 	%r60, %r64, %r6;
	mul.lo.s32 	%r13, %r60, %r11;
	add.s32 	%r14, %r5, %r13;
	mov.u32 	%r68, %r4;
	@%p3 bra 	$L__BB5_6;
	add.s32 	%r65, %r10, %r13;
	mov.u32 	%r66, %r9;
	mov.u32 	%r68, %r4;
$L__BB5_5:
	.pragma "nounroll";
	mul.wide.s32 	%rd4, %r65, 4;
	add.s64 	%rd5, %rd1, %rd4;
	ld.global.f32 	%f14, [%rd5];
	div.rn.f32 	%f15, %f14, %f1;
	div.rn.f32 	%f16, %f15, %f1;
	add.f32 	%f17, %f74, %f16;
	ld.global.f32 	%f18, [%rd5+4];
	div.rn.f32 	%f19, %f18, %f1;
	div.rn.f32 	%f20, %f19, %f1;
	add.f32 	%f21, %f17, %f20;
	ld.global.f32 	%f22, [%rd5+8];
	div.rn.f32 	%f23, %f22, %f1;
	div.rn.f32 	%f24, %f23, %f1;
	add.f32 	%f25, %f21, %f24;
	ld.global.f32 	%f26, [%rd5+12];
	div.rn.f32 	%f27, %f26, %f1;
	div.rn.f32 	%f28, %f27, %f1;
	add.f32 	%f29, %f25, %f28;
	ld.global.f32 	%f30, [%rd5+16];
	div.rn.f32 	%f31, %f30, %f1;
	div.rn.f32 	%f32, %f31, %f1;
	add.f32 	%f33, %f29, %f32;
	ld.global.f32 	%f34, [%rd5+20];
	div.rn.f32 	%f35, %f34, %f1;
	div.rn.f32 	%f36, %f35, %f1;
	add.f32 	%f37, %f33, %f36;
	ld.global.f32 	%f38, [%rd5+24];
	div.rn.f32 	%f39, %f38, %f1;
	div.rn.f32 	%f40, %f39, %f1;
	add.f32 	%f41, %f37, %f40;
	ld.global.f32 	%f42, [%rd5+28];
	div.rn.f32 	%f43, %f42, %f1;
	div.rn.f32 	%f44, %f43, %f1;
	add.f32 	%f74, %f41, %f44;
	add.s32 	%r68, %r68, 8;
	add.s32 	%r66, %r66, 8;
	add.s32 	%r65, %r65, 8;
	setp.ne.s32 	%p4, %r66, 0;
	@%p4 bra 	$L__BB5_5;
$L__BB5_6:
	setp.lt.u32 	%p5, %r7, 3;
	@%p5 bra 	$L__BB5_8;
	add.s32 	%r61, %r68, %r14;
	mul.wide.s32 	%rd6, %r61, 4;
	add.s64 	%rd7, %rd1, %rd6;
	ld.global.f32 	%f45, [%rd7];
	div.rn.f32 	%f46, %f45, %f1;
	div.rn.f32 	%f47, %f46, %f1;
	add.f32 	%f48, %f74, %f47;
	ld.global.f32 	%f49, [%rd7+4];
	div.rn.f32 	%f50, %f49, %f1;
	div.rn.f32 	%f51, %f50, %f1;
	add.f32 	%f52, %f48, %f51;
	ld.global.f32 	%f53, [%rd7+8];
	div.rn.f32 	%f54, %f53, %f1;
	div.rn.f32 	%f55, %f54, %f1;
	add.f32 	%f56, %f52, %f55;
	ld.global.f32 	%f57, [%rd7+12];
	div.rn.f32 	%f58, %f57, %f1;
	div.rn.f32 	%f59, %f58, %f1;
	add.f32 	%f74, %f56, %f59;
	add.s32 	%r68, %r68, 4;
$L__BB5_8:
	setp.eq.s32 	%p6, %r8, 0;
	@%p6 bra 	$L__BB5_10;
	add.s32 	%r62, %r68, %r14;
	mul.wide.s32 	%rd8, %r62, 4;
	add.s64 	%rd9, %rd1, %rd8;
	ld.global.f32 	%f60, [%rd9];
	div.rn.f32 	%f61, %f60, %f1;
	div.rn.f32 	%f62, %f61, %f1;
	add.f32 	%f63, %f74, %f62;
	ld.global.f32 	%f64, [%rd9+4];
	div.rn.f32 	%f65, %f64, %f1;
	div.rn.f32 	%f66, %f65, %f1;
	add.f32 	%f74, %f63, %f66;
	add.s32 	%r68, %r68, 2;
$L__BB5_10:
	add.s32 	%r63, %r68, %r14;
	mul.wide.s32 	%rd10, %r63, 4;
	add.s64 	%rd11, %rd1, %rd10;
	ld.global.f32 	%f67, [%rd11];
	div.rn.f32 	%f68, %f67, %f1;
	div.rn.f32 	%f69, %f68, %f1;
	add.f32 	%f74, %f74, %f69;
	add.s32 	%r27, %r64, 1;
	setp.ne.s32 	%p7, %r64, %r1;
	mov.u32 	%r64, %r27;
	@%p7 bra 	$L__BB5_3;
$L__BB5_11:
	cvta.to.global.u64 	%rd12, %rd2;
	mul.wide.s32 	%rd13, %r2, 4;
	add.s64 	%rd14, %rd12, %rd13;
	ld.global.f32 	%f70, [%rd14];
	add.f32 	%f71, %f74, %f70;
	st.global.f32 	[%rd14], %f71;
$L__BB5_12:
	ret;

}


// ===== COMPILED SASS (sm_100) =====

	.target	sm_100

	.elftype	@"ET_EXEC"


//--------------------- .note.nv.tkinfo           --------------------------
	.section	.note.nv.tkinfo,"",@"SHT_NOTE"
	.sectionflags	@"SHF_NOTE_NV_TKINFO"
	.tkinfo
        /*0018*/ 	.word	0x00000002
        /*0030*/ 	.string	""
        /*0030*/ 	.string	"ptxas"
        /*0030*/ 	.string	"Cuda compilation tools, release 13.0, V13.0.88"
        /*0030*/ 	.string	"Build cuda_13.0.r13.0/compiler.36424714_0"
        /*0030*/ 	.string	"-arch sm_100 -m 64 "



//--------------------- .note.nv.cuinfo           --------------------------
	.section	.note.nv.cuinfo,"",@"SHT_NOTE"
	.sectionflags	@"SHF_NOTE_NV_CUINFO"
        /*0018*/ 	.short	0x0002
        /*001a*/ 	.short	0x0064
        /*001c*/ 	.short	0x0082
	.zero		2


//--------------------- .nv.info                  --------------------------
	.section	.nv.info,"",@"SHT_CUDA_INFO"
	.align	4


	//----- nvinfo : EIATTR_REGCOUNT
	.align		4
        /*0000*/ 	.byte	0x04, 0x2f
        /*0002*/ 	.short	(.L_1 - .L_0)
	.align		4
.L_0:
        /*0004*/ 	.word	index@(avgpool_forward)
        /*0008*/ 	.word	0x00000012


	//----- nvinfo : EIATTR_FRAME_SIZE
	.align		4
.L_1:
        /*000c*/ 	.byte	0x04, 0x11
        /*000e*/ 	.short	(.L_3 - .L_2)
	.align		4
.L_2:
        /*0010*/ 	.word	index@($__internal_3_$__cuda_sm3x_div_rn_noftz_f32_slowpath)
        /*0014*/ 	.word	0x00000000


	//----- nvinfo : EIATTR_FRAME_SIZE
	.align		4
.L_3:
        /*0018*/ 	.byte	0x04, 0x11
        /*001a*/ 	.short	(.L_5 - .L_4)
	.align		4
.L_4:
        /*001c*/ 	.word	index@(avgpool_forward)
        /*0020*/ 	.word	0x00000000


	//----- nvinfo : EIATTR_REGCOUNT
	.align		4
.L_5:
        /*0024*/ 	.byte	0x04, 0x2f
        /*0026*/ 	.short	(.L_7 - .L_6)
	.align		4
.L_6:
        /*0028*/ 	.word	index@(avgpool_backward)
        /*002c*/ 	.word	0x00000018


	//----- nvinfo : EIATTR_FRAME_SIZE
	.align		4
.L_7:
        /*0030*/ 	.byte	0x04, 0x11
        /*0032*/ 	.short	(.L_9 - .L_8)
	.align		4
.L_8:
        /*0034*/ 	.word	index@($__internal_2_$__cuda_sm3x_div_rn_noftz_f32_slowpath)
        /*0038*/ 	.word	0x00000000


	//----- nvinfo : EIATTR_FRAME_SIZE
	.align		4
.L_9:
        /*003c*/ 	.byte	0x04, 0x11
        /*003e*/ 	.short	(.L_11 - .L_10)
	.align		4
.L_10:
        /*0040*/ 	.word	index@(avgpool_backward)
        /*0044*/ 	.word	0x00000000


	//----- nvinfo : EIATTR_REGCOUNT
	.align		4
.L_11:
        /*0048*/ 	.byte	0x04, 0x2f
        /*004a*/ 	.short	(.L_13 - .L_12)
	.align		4
.L_12:
        /*004c*/ 	.word	index@(maxpool_forward)
        /*0050*/ 	.word	0x0000001c


	//----- nvinfo : EIATTR_FRAME_SIZE
	.align		4
.L_13:
        /*0054*/ 	.byte	0x04, 0x11
        /*0056*/ 	.short	(.L_15 - .L_14)
	.align		4
.L_14:
        /*0058*/ 	.word	index@(maxpool_forward)
        /*005c*/ 	.word	0x00000000


	//----- nvinfo : EIATTR_REGCOUNT
	.align		4
.L_15:
        /*0060*/ 	.byte	0x04, 0x2f
        /*0062*/ 	.short	(.L_17 - .L_16)
	.align		4
.L_16:
        /*0064*/ 	.word	index@(maxpool_backward)
        /*0068*/ 	.word	0x0000001c


	//----- nvinfo : EIATTR_FRAME_SIZE
	.align		4
.L_17:
        /*006c*/ 	.byte	0x04, 0x11
        /*006e*/ 	.short	(.L_19 - .L_18)
	.align		4
.L_18:
        /*0070*/ 	.word	index@(maxpool_backward)
        /*0074*/ 	.word	0x00000000


	//----- nvinfo : EIATTR_REGCOUNT
	.align		4
.L_19:
        /*0078*/ 	.byte	0x04, 0x2f
        /*007a*/ 	.short	(.L_21 - .L_20)
	.align		4
.L_20:
        /*007c*/ 	.word	index@(meanpool_forward)
        /*0080*/ 	.word	0x00000020


	//----- nvinfo : EIATTR_FRAME_SIZE
	.align		4
.L_21:
        /*0084*/ 	.byte	0x04, 0x11
        /*0086*/ 	.short	(.L_23 - .L_22)
	.align		4
.L_22:
        /*0088*/ 	.word	index@($__internal_1_$__cuda_sm3x_div_rn_noftz_f32_slowpath)
        /*008c*/ 	.word	0x00000000


	//----- nvinfo : EIATTR_FRAME_SIZE
	.align		4
.L_23:
        /*0090*/ 	.byte	0x04, 0x11
        /*0092*/ 	.short	(.L_25 - .L_24)
	.align		4
.L_24:
        /*0094*/ 	.word	index@(meanpool_forward)
        /*0098*/ 	.word	0x00000000


	//----- nvinfo : EIATTR_REGCOUNT
	.align		4
.L_25:
        /*009c*/ 	.byte	0x04, 0x2f
        /*009e*/ 	.short	(.L_27 - .L_26)
	.align		4
.L_26:
        /*00a0*/ 	.word	index@(meanpool_backward)
        /*00a4*/ 	.word	0x00000020


	//----- nvinfo : EIATTR_FRAME_SIZE
	.align		4
.L_27:
        /*00a8*/ 	.byte	0x04, 0x11
        /*00aa*/ 	.short	(.L_29 - .L_28)
	.align		4
.L_28:
        /*00ac*/ 	.word	index@($__internal_0_$__cuda_sm3x_div_rn_noftz_f32_slowpath)
        /*00b0*/ 	.word	0x00000000


	//----- nvinfo : EIATTR_FRAME_SIZE
	.align		4
.L_29:
        /*00b4*/ 	.byte	0x04, 0x11
        /*00b6*/ 	.short	(.L_31 - .L_30)
	.align		4
.L_30:
        /*00b8*/ 	.word	index@(meanpool_backward)
        /*00bc*/ 	.word	0x00000000


	//----- nvinfo : EIATTR_MIN_STACK_SIZE
	.align		4
.L_31:
        /*00c0*/ 	.byte	0x04, 0x12
        /*00c2*/ 	.short	(.L_33 - .L_32)
	.align		4
.L_32:
        /*00c4*/ 	.word	index@(meanpool_backward)
        /*00c8*/ 	.word	0x00000000


	//----- nvinfo : EIATTR_MIN_STACK_SIZE
	.align		4
.L_33:
        /*00cc*/ 	.byte	0x04, 0x12
        /*00ce*/ 	.short	(.L_35 - .L_34)
	.align		4
.L_34:
        /*00d0*/ 	.word	index@(meanpool_forward)
        /*00d4*/ 	.word	0x00000000


	//----- nvinfo : EIATTR_MIN_STACK_SIZE
	.align		4
.L_35:
        /*00d8*/ 	.byte	0x04, 0x12
        /*00da*/ 	.short	(.L_37 - .L_36)
	.align		4
.L_36:
        /*00dc*/ 	.word	index@(maxpool_backward)
        /*00e0*/ 	.word	0x00000000


	//----- nvinfo : EIATTR_MIN_STACK_SIZE
	.align		4
.L_37:
        /*00e4*/ 	.byte	0x04, 0x12
        /*00e6*/ 	.short	(.L_39 - .L_38)
	.align		4
.L_38:
        /*00e8*/ 	.word	index@(maxpool_forward)
        /*00ec*/ 	.word	0x00000000


	//----- nvinfo : EIATTR_MIN_STACK_SIZE
	.align		4
.L_39:
        /*00f0*/ 	.byte	0x04, 0x12
        /*00f2*/ 	.short	(.L_41 - .L_40)
	.align		4
.L_40:
        /*00f4*/ 	.word	index@(avgpool_backward)
        /*00f8*/ 	.word	0x00000000


	//----- nvinfo : EIATTR_MIN_STACK_SIZE
	.align		4
.L_41:
        /*00fc*/ 	.byte	0x04, 0x12
        /*00fe*/ 	.short	(.L_43 - .L_42)
	.align		4
.L_42:
        /*0100*/ 	.word	index@(avgpool_forward)
        /*0104*/ 	.word	0x00000000
.L_43:


//--------------------- .nv.compat                --------------------------
	.section	.nv.compat,"",@"SHT_CUDA_COMPAT_INFO"
	.align	4
        /*0000*/ 	.byte	0x02, 0x09, 0x00, 0x00, 0x02, 0x02, 0x01, 0x00, 0x02, 0x05, 0x05, 0x00, 0x03, 0x07, 0x01, 0x01
        /*0010*/ 	.byte	0x02, 0x03, 0x00, 0x00, 0x02, 0x06, 0x01, 0x00, 0x04, 0x0b, 0x08, 0x00, 0x01, 0x00, 0x00, 0x00
        /*0020*/ 	.byte	0x00, 0x00, 0x00, 0x00


//--------------------- .nv.info.meanpool_backward --------------------------
	.section	.nv.info.meanpool_backward,"",@"SHT_CUDA_INFO"
	.sectionflags	@""
	.align	4


	//----- nvinfo : EIATTR_CUDA_API_VERSION
	.align		4
        /*0000*/ 	.byte	0x04, 0x37
        /*0002*/ 	.short	(.L_45 - .L_44)
.L_44:
        /*0004*/ 	.word	0x00000082


	//----- nvinfo : EIATTR_KPARAM_INFO
	.align		4
.L_45:
        /*0008*/ 	.byte	0x04, 0x17
        /*000a*/ 	.short	(.L_47 - .L_46)
.L_46:
        /*000c*/ 	.word	0x00000000
        /*0010*/ 	.short	0x0008
        /*0012*/ 	.short	0x0028
        /*0014*/ 	.byte	0x00, 0xf5, 0x21, 0x00


	//----- nvinfo : EIATTR_KPARAM_INFO
	.align		4
.L_47:
        /*0018*/ 	.byte	0x04, 0x17
        /*001a*/ 	.short	(.L_49 - .L_48)
.L_48:
        /*001c*/ 	.word	0x00000000
        /*0020*/ 	.short	0x0007
        /*0022*/ 	.short	0x0020
        /*0024*/ 	.byte	0x00, 0xf5, 0x21, 0x00


	//----- nvinfo : EIATTR_KPARAM_INFO
	.align		4
.L_49:
        /*0028*/ 	.byte	0x04, 0x17
        /*002a*/ 	.short	(.L_51 - .L_50)
.L_50:
        /*002c*/ 	.word	0x00000000
        /*0030*/ 	.short	0x0006
        /*0032*/ 	.short	0x0018
        /*0034*/ 	.byte	0x00, 0xf0, 0x11, 0x00


	//----- nvinfo : EIATTR_KPARAM_INFO
	.align		4
.L_51:
        /*0038*/ 	.byte	0x04, 0x17
        /*003a*/ 	.short	(.L_53 - .L_52)
.L_52:
        /*003c*/ 	.word	0x00000000
        /*0040*/ 	.short	0x0005
        /*0042*/ 	.short	0x0014
        /*0044*/ 	.byte	0x00, 0xf0, 0x11, 0x00


	//----- nvinfo : EIATTR_KPARAM_INFO
	.align		4
.L_53:
        /*0048*/ 	.byte	0x04, 0x17
        /*004a*/ 	.short	(.L_55 - .L_54)
.L_54:
        /*004c*/ 	.word	0x00000000
        /*0050*/ 	.short	0x0004
        /*0052*/ 	.short	0x0010
        /*0054*/ 	.byte	0x00, 0xf0, 0x11, 0x00


	//----- nvinfo : EIATTR_KPARAM_INFO
	.align		4
.L_55:
        /*0058*/ 	.byte	0x04, 0x17
        /*005a*/ 	.short	(.L_57 - .L_56)
.L_56:
        /*005c*/ 	.word	0x00000000
        /*0060*/ 	.short	0x0003
        /*0062*/ 	.short	0x000c
        /*0064*/ 	.byte	0x00, 0xf0, 0x11, 0x00


	//----- nvinfo : EIATTR_KPARAM_INFO
	.align		4
.L_57:
        /*0068*/ 	.byte	0x04, 0x17
        /*006a*/ 	.short	(.L_59 - .L_58)
.L_58:
        /*006c*/ 	.word	0x00000000
        /*0070*/ 	.short	0x0002
        /*0072*/ 	.short	0x0008
        /*0074*/ 	.byte	0x00, 0xf0, 0x11, 0x00


	//----- nvinfo : EIATTR_KPARAM_INFO
	.align		4
.L_59:
        /*0078*/ 	.byte	0x04, 0x17
        /*007a*/ 	.short	(.L_61 - .L_60)
.L_60:
        /*007c*/ 	.word	0x00000000
        /*0080*/ 	.short	0x0001
        /*0082*/ 	.short	0x0004
        /*0084*/ 	.byte	0x00, 0xf0, 0x11, 0x00


	//----- nvinfo : EIATTR_KPARAM_INFO
	.align		4
.L_61:
        /*0088*/ 	.byte	0x04, 0x17
        /*008a*/ 	.short	(.L_63 - .L_62)
.L_62:
        /*008c*/ 	.word	0x00000000
        /*0090*/ 	.short	0x0000
        /*0092*/ 	.short	0x0000
        /*0094*/ 	.byte	0x00, 0xf0, 0x11, 0x00


	//----- nvinfo : EIATTR_SPARSE_MMA_MASK
	.align		4
.L_63:
        /*0098*/ 	.byte	0x03, 0x50
        /*009a*/ 	.short	0x0000


	//----- nvinfo : EIATTR_MAXREG_COUNT
	.align		4
        /*009c*/ 	.byte	0x03, 0x1b
        /*009e*/ 	.short	0x00ff


	//----- nvinfo : EIATTR_MERCURY_ISA_VERSION
	.align		4
        /*00a0*/ 	.byte	0x03, 0x5f
        /*00a2*/ 	.short	0x0101


	//----- nvinfo : EIATTR_VRC_CTA_INIT_COUNT
	.align		4
        /*00a4*/ 	.byte	0x02, 0x4a
	.zero		1
	.zero		1


	//----- nvinfo : EIATTR_EXIT_INSTR_OFFSETS
	.align		4
        /*00a8*/ 	.byte	0x04, 0x1c
        /*00aa*/ 	.short	(.L_65 - .L_64)


	//   ....[0]....
.L_64:
        /*00ac*/ 	.word	0x000000b0


	//   ....[1]....
        /*00b0*/ 	.word	0x000028f0


	//----- nvinfo : EIATTR_CRS_STACK_SIZE
	.align		4
.L_65:
        /*00b4*/ 	.byte	0x04, 0x1e
        /*00b6*/ 	.short	(.L_67 - .L_66)
.L_66:
        /*00b8*/ 	.word	0x00000000


	//----- nvinfo : EIATTR_CBANK_PARAM_SIZE
	.align		4
.L_67:
        /*00bc*/ 	.byte	0x03, 0x19
        /*00be*/ 	.short	0x0030


	//----- nvinfo : EIATTR_PARAM_CBANK
	.align		4
        /*00c0*/ 	.byte	0x04, 0x0a
        /*00c2*/ 	.short	(.L_69 - .L_68)
	.align		4
.L_68:
        /*00c4*/ 	.word	index@(.nv.constant0.meanpool_backward)
        /*00c8*/ 	.short	0x0380
        /*00ca*/ 	.short	0x0030


	//----- nvinfo : EIATTR_SW_WAR
	.align		4
.L_69:
        /*00cc*/ 	.byte	0x04, 0x36
        /*00ce*/ 	.short	(.L_71 - .L_70)
.L_70:
        /*00d0*/ 	.word	0x00000008
.L_71:


//--------------------- .nv.info.meanpool_forward --------------------------
	.section	.nv.info.meanpool_forward,"",@"SHT_CUDA_INFO"
	.sectionflags	@""
	.align	4


	//----- nvinfo : EIATTR_CUDA_API_VERSION
	.align		4
        /*0000*/ 	.byte	0x04, 0x37
        /*0002*/ 	.short	(.L_73 - .L_72)
.L_72:
        /*0004*/ 	.word	0x00000082


	//----- nvinfo : EIATTR_KPARAM_INFO
	.align		4
.L_73:
        /*0008*/ 	.byte	0x04, 0x17
        /*000a*/ 	.short	(.L_75 - .L_74)
.L_74:
        /*000c*/ 	.word	0x00000000
        /*0010*/ 	.short	0x0008
        /*0012*/ 	.short	0x0028
        /*0014*/ 	.byte	0x00, 0xf5, 0x21, 0x00


	//----- nvinfo : EIATTR_KPARAM_INFO
	.align		4
.L_75:
        /*0018*/ 	.byte	0x04, 0x17
        /*001a*/ 	.short	(.L_77 - .L_76)
.L_76:
        /*001c*/ 	.word	0x00000000
        /*0020*/ 	.short	0x0007
        /*0022*/ 	.short	0x0020
        /*0024*/ 	.byte	0x00, 0xf5, 0x21, 0x00


	//----- nvinfo : EIATTR_KPARAM_INFO
	.align		4
.L_77:
        /*0028*/ 	.byte	0x04, 0x17
        /*002a*/ 	.short	(.L_79 - .L_78)
.L_78:
        /*002c*/ 	.word	0x00000000
        /*0030*/ 	.short	0x0006
        /*0032*/ 	.short	0x0018
        /*0034*/ 	.byte	0x00, 0xf0, 0x11, 0x00


	//----- nvinfo : EIATTR_KPARAM_INFO
	.align		4
.L_79:
        /*0038*/ 	.byte	0x04, 0x17
        /*003a*/ 	.short	(.L_81 - .L_80)
.L_80:
        /*003c*/ 	.word	0x00000000
        /*0040*/ 	.short	0x0005
        /*0042*/ 	.short	0x0014
        /*0044*/ 	.byte	0x00, 0xf0, 0x11, 0x00


	//----- nvinfo : EIATTR_KPARAM_INFO
	.align		4
.L_81:
        /*0048*/ 	.byte	0x04, 0x17
        /*004a*/ 	.short	(.L_83 - .L_82)
.L_82:
        /*004c*/ 	.word	0x00000000
        /*0050*/ 	.short	0x0004
        /*0052*/ 	.short	0x0010
        /*0054*/ 	.byte	0x00, 0xf0, 0x11, 0x00


	//----- nvinfo : EIATTR_KPARAM_INFO
	.align		4
.L_83:
        /*0058*/ 	.byte	0x04, 0x17
        /*005a*/ 	.short	(.L_85 - .L_84)
.L_84:
        /*005c*/ 	.word	0x00000000
        /*0060*/ 	.short	0x0003
        /*0062*/ 	.short	0x000c
        /*0064*/ 	.byte	0x00, 0xf0, 0x11, 0x00


	//----- nvinfo : EIATTR_KPARAM_INFO
	.align		4
.L_85:
        /*0068*/ 	.byte	0x04, 0x17
        /*006a*/ 	.short	(.L_87 - .L_86)
.L_86:
        /*006c*/ 	.word	0x00000000
        /*0070*/ 	.short	0x0002
        /*0072*/ 	.short	0x0008
        /*0074*/ 	.byte	0x00, 0xf0, 0x11, 0x00


	//----- nvinfo : EIATTR_KPARAM_INFO
	.align		4
.L_87:
        /*0078*/ 	.byte	0x04, 0x17
        /*007a*/ 	.short	(.L_89 - .L_88)
.L_88:
        /*007c*/ 	.word	0x00000000
        /*0080*/ 	.short	0x0001
        /*0082*/ 	.short	0x0004
        /*0084*/ 	.byte	0x00, 0xf0, 0x11, 0x00


	//----- nvinfo : EIATTR_KPARAM_INFO
	.align		4
.L_89:
        /*0088*/ 	.byte	0x04, 0x17
        /*008a*/ 	.short	(.L_91 - .L_90)
.L_90:
        /*008c*/ 	.word	0x00000000
        /*0090*/ 	.short	0x0000
        /*0092*/ 	.short	0x0000
        /*0094*/ 	.byte	0x00, 0xf0, 0x11, 0x00


	//----- nvinfo : EIATTR_SPARSE_MMA_MASK
	.align		4
.L_91:
        /*0098*/ 	.byte	0x03, 0x50
        /*009a*/ 	.short	0x0000


	//----- nvinfo : EIATTR_MAXREG_COUNT
	.align		4
        /*009c*/ 	.byte	0x03, 0x1b
        /*009e*/ 	.short	0x00ff


	//----- nvinfo : EIATTR_MERCURY_ISA_VERSION
	.align		4
        /*00a0*/ 	.byte	0x03, 0x5f
        /*00a2*/ 	.short	0x0101


	//----- nvinfo : EIATTR_VRC_CTA_INIT_COUNT
	.align		4
        /*00a4*/ 	.byte	0x02, 0x4a
	.zero		1
	.zero		1


	//----- nvinfo : EIATTR_EXIT_INSTR_OFFSETS
	.align		4
        /*00a8*/ 	.byte	0x04, 0x1c
        /*00aa*/ 	.short	(.L_93 - .L_92)


	//   ....[0]....
.L_92:
        /*00ac*/ 	.word	0x000000a0


	//   ....[1]....
        /*00b0*/ 	.word	0x00001120


	//----- nvinfo : EIATTR_CRS_STACK_SIZE
	.align		4
.L_93:
        /*00b4*/ 	.byte	0x04, 0x1e
        /*00b6*/ 	.short	(.L_95 - .L_94)
.L_94:
        /*00b8*/ 	.word	0x00000000


	//----- nvinfo : EIATTR_CBANK_PARAM_SIZE
	.align		4
.L_95:
        /*00bc*/ 	.byte	0x03, 0x19
        /*00be*/ 	.short	0x0030


	//----- nvinfo : EIATTR_PARAM_CBANK
	.align		4
        /*00c0*/ 	.byte	0x04, 0x0a
        /*00c2*/ 	.short	(.L_97 - .L_96)
	.align		4
.L_96:
        /*00c4*/ 	.word	index@(.nv.constant0.meanpool_forward)
        /*00c8*/ 	.short	0x0380
        /*00ca*/ 	.short	0x0030


	//----- nvinfo : EIATTR_SW_WAR
	.align		4
.L_97:
        /*00cc*/ 	.byte	0x04, 0x36
        /*00ce*/ 	.short	(.L_99 - .L_98)
.L_98:
        /*00d0*/ 	.word	0x00000008
.L_99:


//--------------------- .nv.info.maxpool_backward --------------------------
	.section	.nv.info.maxpool_backward,"",@"SHT_CUDA_INFO"
	.sectionflags	@""
	.align	4


	//----- nvinfo : EIATTR_CUDA_API_VERSION
	.align		4
        /*0000*/ 	.byte	0x04, 0x37
        /*0002*/ 	.short	(.L_101 - .L_100)
.L_100:
        /*0004*/ 	.word	0x00000082


	//----- nvinfo : EIATTR_KPARAM_INFO
	.align		4
.L_101:
        /*0008*/ 	.byte	0x04, 0x17
        /*000a*/ 	.short	(.L_103 - .L_102)
.L_102:
        /*000c*/ 	.word	0x00000000
        /*0010*/ 	.short	0x0009
        /*0012*/ 	.short	0x0030
        /*0014*/ 	.byte	0x00, 0xf5, 0x21, 0x00


	//----- nvinfo : EIATTR_KPARAM_INFO
	.align		4
.L_103:
        /*0018*/ 	.byte	0x04, 0x17
        /*001a*/ 	.short	(.L_105 - .L_104)
.L_104:
        /*001c*/ 	.word	0x00000000
        /*0020*/ 	.short	0x0008
        /*0022*/ 	.short	0x0028
        /*0024*/ 	.byte	0x00, 0xf5, 0x21, 0x00


	//----- nvinfo : EIATTR_KPARAM_INFO
	.align		4
.L_105:
        /*0028*/ 	.byte	0x04, 0x17
        /*002a*/ 	.short	(.L_107 - .L_106)
.L_106:
        /*002c*/ 	.word	0x00000000
        /*0030*/ 	.short	0x0007
        /*0032*/ 	.short	0x0020
        /*0034*/ 	.byte	0x00, 0xf5, 0x21, 0x00


	//----- nvinfo : EIATTR_KPARAM_INFO
	.align		4
.L_107:
        /*0038*/ 	.byte	0x04, 0x17
        /*003a*/ 	.short	(.L_109 - .L_108)
.L_108:
        /*003c*/ 	.word	0x00000000
        /*0040*/ 	.short	0x0006
        /*0042*/ 	.short	0x0018
        /*0044*/ 	.byte	0x00, 0xf0, 0x11, 0x00


	//----- nvinfo : EIATTR_KPARAM_INFO
	.align		4
.L_109:
        /*0048*/ 	.byte	0x04, 0x17
        /*004a*/ 	.short	(.L_111 - .L_110)
.L_110:
        /*004c*/ 	.word	0x00000000
        /*0050*/ 	.short	0x0005
        /*0052*/ 	.short	0x0014
        /*0054*/ 	.byte	0x00, 0xf0, 0x11, 0x00


	//----- nvinfo : EIATTR_KPARAM_INFO
	.align		4
.L_111:
        /*0058*/ 	.byte	0x04, 0x17
        /*005a*/ 	.short	(.L_113 - .L_112)
.L_112:
        /*005c*/ 	.word	0x00000000
        /*0060*/ 	.short	0x0004
        /*0062*/ 	.short	0x0010
        /*0064*/ 	.byte	0x00, 0xf0, 0x11, 0x00


	//----- nvinfo : EIATTR_KPARAM_INFO
	.align		4
.L_113:
        /*0068*/ 	.byte	0x04, 0x17
        /*006a*/ 	.short	(.L_115 - .L_114)
.L_114:
        /*006c*/ 	.word	0x00000000
        /*0070*/ 	.short	0x0003
        /*0072*/ 	.short	0x000c
        /*0074*/ 	.byte	0x00, 0xf0, 0x11, 0x00


	//----- nvinfo : EIATTR_KPARAM_INFO
	.align		4
.L_115:
        /*0078*/ 	.byte	0x04, 0x17
        /*007a*/ 	.short	(.L_117 - .L_116)
.L_116:
        /*007c*/ 	.word	0x00000000
        /*0080*/ 	.short	0x0002
        /*0082*/ 	.short	0x0008
        /*0084*/ 	.byte	0x00, 0xf0, 0x11, 0x00


	//----- nvinfo : EIATTR_KPARAM_INFO
	.align		4
.L_117:
        /*0088*/ 	.byte	0x04, 0x17
        /*008a*/ 	.short	(.L_119 - .L_118)
.L_118:
        /*008c*/ 	.word	0x00000000
        /*0090*/ 	.short	0x0001
        /*0092*/ 	.short	0x0004
        /*0094*/ 	.byte	0x00, 0xf0, 0x11, 0x00


	//----- nvinfo : EIATTR_KPARAM_INFO
	.align		4
.L_119:
        /*0098*/ 	.byte	0x04, 0x17
        /*009a*/ 	.short	(.L_121 - .L_120)
.L_120:
        /*009c*/ 	.word	0x00000000
        /*00a0*/ 	.short	0x0000
        /*00a2*/ 	.short	0x0000
        /*00a4*/ 	.byte	0x00, 0xf0, 0x11, 0x00


	//----- nvinfo : EIATTR_SPARSE_MMA_MASK
	.align		4
.L_121:
        /*00a8*/ 	.byte	0x03, 0x50
        /*00aa*/ 	.short	0x0000


	//----- nvinfo : EIATTR_MAXREG_COUNT
	.align		4
        /*00ac*/ 	.byte	0x03, 0x1b
        /*00ae*/ 	.short	0x00ff


	//----- nvinfo : EIATTR_MERCURY_ISA_VERSION
	.align		4
        /*00b0*/ 	.byte	0x03, 0x5f
        /*00b2*/ 	.short	0x0101


	//----- nvinfo : EIATTR_VRC_CTA_INIT_COUNT
	.align		4
        /*00b4*/ 	.byte	0x02, 0x4a
	.zero		1
	.zero		1


	//----- nvinfo : EIATTR_EXIT_INSTR_OFFSETS
	.align		4
        /*00b8*/ 	.byte	0x04, 0x1c
        /*00ba*/ 	.short	(.L_123 - .L_122)


	//   ....[0]....
.L_122:
        /*00bc*/ 	.word	0x00000130


	//   ....[1]....
        /*00c0*/ 	.word	0x00001470


	//----- nvinfo : EIATTR_CRS_STACK_SIZE
	.align		4
.L_123:
        /*00c4*/ 	.byte	0x04, 0x1e
        /*00c6*/ 	.short	(.L_125 - .L_124)
.L_124:
        /*00c8*/ 	.word	0x00000000


	//----- nvinfo : EIATTR_CBANK_PARAM_SIZE
	.align		4
.L_125:
        /*00cc*/ 	.byte	0x03, 0x19
        /*00ce*/ 	.short	0x0038


	//----- nvinfo : EIATTR_PARAM_CBANK
	.align		4
        /*00d0*/ 	.byte	0x04, 0x0a
        /*00d2*/ 	.short	(.L_127 - .L_126)
	.align		4
.L_126:
        /*00d4*/ 	.word	index@(.nv.constant0.maxpool_backward)
        /*00d8*/ 	.short	0x0380
        /*00da*/ 	.short	0x0038


	//----- nvinfo : EIATTR_SW_WAR
	.align		4
.L_127:
        /*00dc*/ 	.byte	0x04, 0x36
        /*00de*/ 	.short	(.L_129 - .L_128)
.L_128:
        /*00e0*/ 	.word	0x00000008
.L_129:


//--------------------- .nv.info.maxpool_forward  --------------------------
	.section	.nv.info.maxpool_forward,"",@"SHT_CUDA_INFO"
	.sectionflags	@""
	.align	4


	//----- nvinfo : EIATTR_CUDA_API_VERSION
	.align		4
        /*0000*/ 	.byte	0x04, 0x37
        /*0002*/ 	.short	(.L_131 - .L_130)
.L_130:
        /*0004*/ 	.word	0x00000082


	//----- nvinfo : EIATTR_KPARAM_INFO
	.align		4
.L_131:
        /*0008*/ 	.byte	0x04, 0x17
        /*000a*/ 	.short	(.L_133 - .L_132)
.L_132:
        /*000c*/ 	.word	0x00000000
        /*0010*/ 	.short	0x0009
        /*0012*/ 	.short	0x0030
        /*0014*/ 	.byte	0x00, 0xf5, 0x21, 0x00


	//----- nvinfo : EIATTR_KPARAM_INFO
	.align		4
.L_133:
        /*0018*/ 	.byte	0x04, 0x17
        /*001a*/ 	.short	(.L_135 - .L_134)
.L_134:
        /*001c*/ 	.word	0x00000000
        /*0020*/ 	.short	0x0008
        /*0022*/ 	.short	0x0028
        /*0024*/ 	.byte	0x00, 0xf5, 0x21, 0x00


	//----- nvinfo : EIATTR_KPARAM_INFO
	.align		4
.L_135:
        /*0028*/ 	.byte	0x04, 0x17
        /*002a*/ 	.short	(.L_137 - .L_136)
.L_136:
        /*002c*/ 	.word	0x00000000
        /*0030*/ 	.short	0x0007
        /*0032*/ 	.short	0x0020
        /*0034*/ 	.byte	0x00, 0xf5, 0x21, 0x00


	//----- nvinfo : EIATTR_KPARAM_INFO
	.align		4
.L_137:
        /*0038*/ 	.byte	0x04, 0x17
        /*003a*/ 	.short	(.L_139 - .L_138)
.L_138:
        /*003c*/ 	.word	0x00000000
        /*0040*/ 	.short	0x0006
        /*0042*/ 	.short	0x0018
        /*0044*/ 	.byte	0x00, 0xf0, 0x11, 0x00


	//----- nvinfo : EIATTR_KPARAM_INFO
	.align		4
.L_139:
        /*0048*/ 	.byte	0x04, 0x17
        /*004a*/ 	.short	(.L_141 - .L_140)
.L_140:
        /*004c*/ 	.word	0x00000000
        /*0050*/ 	.short	0x0005
        /*0052*/ 	.short	0x0014
        /*0054*/ 	.byte	0x00, 0xf0, 0x11, 0x00


	//----- nvinfo : EIATTR_KPARAM_INFO
	.align		4
.L_141:
        /*0058*/ 	.byte	0x04, 0x17
        /*005a*/ 	.short	(.L_143 - .L_142)
.L_142:
        /*005c*/ 	.word	0x00000000
        /*0060*/ 	.short	0x0004
        /*0062*/ 	.short	0x0010
        /*0064*/ 	.byte	0x00, 0xf0, 0x11, 0x00


	//----- nvinfo : EIATTR_KPARAM_INFO
	.align		4
.L_143:
        /*0068*/ 	.byte	0x04, 0x17
        /*006a*/ 	.short	(.L_145 - .L_144)
.L_144:
        /*006c*/ 	.word	0x00000000
        /*0070*/ 	.short	0x0003
        /*0072*/ 	.short	0x000c
        /*0074*/ 	.byte	0x00, 0xf0, 0x11, 0x00


	//----- nvinfo : EIATTR_KPARAM_INFO
	.align		4
.L_145:
        /*0078*/ 	.byte	0x04, 0x17
        /*007a*/ 	.short	(.L_147 - .L_146)
.L_146:
        /*007c*/ 	.word	0x00000000
        /*0080*/ 	.short	0x0002
        /*0082*/ 	.short	0x0008
        /*0084*/ 	.byte	0x00, 0xf0, 0x11, 0x00


	//----- nvinfo : EIATTR_KPARAM_INFO
	.align		4
.L_147:
        /*0088*/ 	.byte	0x04, 0x17
        /*008a*/ 	.short	(.L_149 - .L_148)
.L_148:
        /*008c*/ 	.word	0x00000000
        /*0090*/ 	.short	0x0001
        /*0092*/ 	.short	0x0004
        /*0094*/ 	.byte	0x00, 0xf0, 0x11, 0x00


	//----- nvinfo : EIATTR_KPARAM_INFO
	.align		4
.L_149:
        /*0098*/ 	.byte	0x04, 0x17
        /*009a*/ 	.short	(.L_151 - .L_150)
.L_150:
        /*009c*/ 	.word	0x00000000
        /*00a0*/ 	.short	0x0000
        /*00a2*/ 	.short	0x0000
        /*00a4*/ 	.byte	0x00, 0xf0, 0x11, 0x00


	//----- nvinfo : EIATTR_SPARSE_MMA_MASK
	.align		4
.L_151:
        /*00a8*/ 	.byte	0x03, 0x50
        /*00aa*/ 	.short	0x0000


	//----- nvinfo : EIATTR_MAXREG_COUNT
	.align		4
        /*00ac*/ 	.byte	0x03, 0x1b
        /*00ae*/ 	.short	0x00ff


	//----- nvinfo : EIATTR_MERCURY_ISA_VERSION
	.align		4
        /*00b0*/ 	.byte	0x03, 0x5f
        /*00b2*/ 	.short	0x0101


	//----- nvinfo : EIATTR_VRC_CTA_INIT_COUNT
	.align		4
        /*00b4*/ 	.byte	0x02, 0x4a
	.zero		1
	.zero		1


	//----- nvinfo : EIATTR_EXIT_INSTR_OFFSETS
	.align		4
        /*00b8*/ 	.byte	0x04, 0x1c
        /*00ba*/ 	.short	(.L_153 - .L_152)


	//   ....[0]....
.L_152:
        /*00bc*/ 	.word	0x000000a0


	//   ....[1]....
        /*00c0*/ 	.word	0x000013e0


	//----- nvinfo : EIATTR_CRS_STACK_SIZE
	.align		4
.L_153:
        /*00c4*/ 	.byte	0x04, 0x1e
        /*00c6*/ 	.short	(.L_155 - .L_154)
.L_154:
        /*00c8*/ 	.word	0x00000000


	//----- nvinfo : EIATTR_CBANK_PARAM_SIZE
	.align		4
.L_155:
        /*00cc*/ 	.byte	0x03, 0x19
        /*00ce*/ 	.short	0x0038


	//----- nvinfo : EIATTR_PARAM_CBANK
	.align		4
        /*00d0*/ 	.byte	0x04, 0x0a
        /*00d2*/ 	.short	(.L_157 - .L_156)
	.align		4
.L_156:
        /*00d4*/ 	.word	index@(.nv.constant0.maxpool_forward)
        /*00d8*/ 	.short	0x0380
        /*00da*/ 	.short	0x0038


	//----- nvinfo : EIATTR_SW_WAR
	.align		4
.L_157:
        /*00dc*/ 	.byte	0x04, 0x36
        /*00de*/ 	.short	(.L_159 - .L_158)
.L_158:
        /*00e0*/ 	.word	0x00000008
.L_159:


//--------------------- .nv.info.avgpool_backward --------------------------
	.section	.nv.info.avgpool_backward,"",@"SHT_CUDA_INFO"
	.sectionflags	@""
	.align	4


	//----- nvinfo : EIATTR_CUDA_API_VERSION
	.align		4
        /*0000*/ 	.byte	0x04, 0x37
        /*0002*/ 	.short	(.L_161 - .L_160)
.L_160:
        /*0004*/ 	.word	0x00000082


	//----- nvinfo : EIATTR_KPARAM_INFO
	.align		4
.L_161:
        /*0008*/ 	.byte	0x04, 0x17
        /*000a*/ 	.short	(.L_163 - .L_162)
.L_162:
        /*000c*/ 	.word	0x00000000
        /*0010*/ 	.short	0x0005
        /*0012*/ 	.short	0x0018
        /*0014*/ 	.byte	0x00, 0xf5, 0x21, 0x00


	//----- nvinfo : EIATTR_KPARAM_INFO
	.align		4
.L_163:
        /*0018*/ 	.byte	0x04, 0x17
        /*001a*/ 	.short	(.L_165 - .L_164)
.L_164:
        /*001c*/ 	.word	0x00000000
        /*0020*/ 	.short	0x0004
        /*0022*/ 	.short	0x0010
        /*0024*/ 	.byte	0x00, 0xf5, 0x21, 0x00


	//----- nvinfo : EIATTR_KPARAM_INFO
	.align		4
.L_165:
        /*0028*/ 	.byte	0x04, 0x17
        /*002a*/ 	.short	(.L_167 - .L_166)
.L_166:
        /*002c*/ 	.word	0x00000000
        /*0030*/ 	.short	0x0003
        /*0032*/ 	.short	0x000c
        /*0034*/ 	.byte	0x00, 0xf0, 0x11, 0x00


	//----- nvinfo : EIATTR_KPARAM_INFO
	.align		4
.L_167:
        /*0038*/ 	.byte	0x04, 0x17
        /*003a*/ 	.short	(.L_169 - .L_168)
.L_168:
        /*003c*/ 	.word	0x00000000
        /*0040*/ 	.short	0x0002
        /*0042*/ 	.short	0x0008
        /*0044*/ 	.byte	0x00, 0xf0, 0x11, 0x00


	//----- nvinfo : EIATTR_KPARAM_INFO
	.align		4
.L_169:
        /*0048*/ 	.byte	0x04, 0x17
        /*004a*/ 	.short	(.L_171 - .L_170)
.L_170:
        /*004c*/ 	.word	0x00000000
        /*0050*/ 	.short	0x0001
        /*0052*/ 	.short	0x0004
        /*0054*/ 	.byte	0x00, 0xf0, 0x11, 0x00


	//----- nvinfo : EIATTR_KPARAM_INFO
	.align		4
.L_171:
        /*0058*/ 	.byte	0x04, 0x17
        /*005a*/ 	.short	(.L_173 - .L_172)
.L_172:
        /*005c*/ 	.word	0x00000000
        /*0060*/ 	.short	0x0000
        /*0062*/ 	.short	0x0000
        /*0064*/ 	.byte	0x00, 0xf0, 0x11, 0x00


	//----- nvinfo : EIATTR_SPARSE_MMA_MASK
	.align		4
.L_173:
        /*0068*/ 	.byte	0x03, 0x50
        /*006a*/ 	.short	0x0000


	//----- nvinfo : EIATTR_MAXREG_COUNT
	.align		4
        /*006c*/ 	.byte	0x03, 0x1b
        /*006e*/ 	.short	0x00ff


	//----- nvinfo : EIATTR_MERCURY_ISA_VERSION
	.align		4
        /*0070*/ 	.byte	0x03, 0x5f
        /*0072*/ 	.short	0x0101


	//----- nvinfo : EIATTR_VRC_CTA_INIT_COUNT
	.align		4
        /*0074*/ 	.byte	0x02, 0x4a
	.zero		1
	.zero		1


	//----- nvinfo : EIATTR_EXIT_INSTR_OFFSETS
	.align		4
        /*0078*/ 	.byte	0x04, 0x1c
        /*007a*/ 	.short	(.L_175 - .L_174)


	//   ....[0]....
.L_174:
        /*007c*/ 	.word	0x000000a0


	//   ....[1]....
        /*0080*/ 	.word	0x000000f0


	//   ....[2]....
        /*0084*/ 	.word	0x00000af0


	//   ....[3]....
        /*0088*/ 	.word	0x00000fc0


	//   ....[4]....
        /*008c*/ 	.word	0x00001270


	//   ....[5]....
        /*0090*/ 	.word	0x000013c0


	//----- nvinfo : EIATTR_CRS_STACK_SIZE
	.align		4
.L_175:
        /*0094*/ 	.byte	0x04, 0x1e
        /*0096*/ 	.short	(.L_177 - .L_176)
.L_176:
        /*0098*/ 	.word	0x00000000


	//----- nvinfo : EIATTR_CBANK_PARAM_SIZE
	.align		4
.L_177:
        /*009c*/ 	.byte	0x03, 0x19
        /*009e*/ 	.short	0x0020


	//----- nvinfo : EIATTR_PARAM_CBANK
	.align		4
        /*00a0*/ 	.byte	0x04, 0x0a
        /*00a2*/ 	.short	(.L_179 - .L_178)
	.align		4
.L_178:
        /*00a4*/ 	.word	index@(.nv.constant0.avgpool_backward)
        /*00a8*/ 	.short	0x0380
        /*00aa*/ 	.short	0x0020


	//----- nvinfo : EIATTR_SW_WAR
	.align		4
.L_179:
        /*00ac*/ 	.byte	0x04, 0x36
        /*00ae*/ 	.short	(.L_181 - .L_180)
.L_180:
        /*00b0*/ 	.word	0x00000008
.L_181:


//--------------------- .nv.info.avgpool_forward  --------------------------
	.section	.nv.info.avgpool_forward,"",@"SHT_CUDA_INFO"
	.sectionflags	@""
	.align	4


	//----- nvinfo : EIATTR_CUDA_API_VERSION
	.align		4
        /*0000*/ 	.byte	0x04, 0x37
        /*0002*/ 	.short	(.L_183 - .L_182)
.L_182:
        /*0004*/ 	.word	0x00000082


	//----- nvinfo : EIATTR_KPARAM_INFO
	.align		4
.L_183:
        /*0008*/ 	.byte	0x04, 0x17
        /*000a*/ 	.short	(.L_185 - .L_184)
.L_184:
        /*000c*/ 	.word	0x00000000
        /*0010*/ 	.short	0x0005
        /*0012*/ 	.short	0x0018
        /*0014*/ 	.byte	0x00, 0xf5, 0x21, 0x00


	//----- nvinfo : EIATTR_KPARAM_INFO
	.align		4
.L_185:
        /*0018*/ 	.byte	0x04, 0x17
        /*001a*/ 	.short	(.L_187 - .L_186)
.L_186:
        /*001c*/ 	.word	0x00000000
        /*0020*/ 	.short	0x0004
        /*0022*/ 	.short	0x0010
        /*0024*/ 	.byte	0x00, 0xf5, 0x21, 0x00


	//----- nvinfo : EIATTR_KPARAM_INFO
	.align		4
.L_187:
        /*0028*/ 	.byte	0x04, 0x17
        /*002a*/ 	.short	(.L_189 - .L_188)
.L_188:
        /*002c*/ 	.word	0x00000000
        /*0030*/ 	.short	0x0003
        /*0032*/ 	.short	0x000c
        /*0034*/ 	.byte	0x00, 0xf0, 0x11, 0x00


	//----- nvinfo : EIATTR_KPARAM_INFO
	.align		4
.L_189:
        /*0038*/ 	.byte	0x04, 0x17
        /*003a*/ 	.short	(.L_191 - .L_190)
.L_190:
        /*003c*/ 	.word	0x00000000
        /*0040*/ 	.short	0x0002
        /*0042*/ 	.short	0x0008
        /*0044*/ 	.byte	0x00, 0xf0, 0x11, 0x00


	//----- nvinfo : EIATTR_KPARAM_INFO
	.align		4
.L_191:
        /*0048*/ 	.byte	0x04, 0x17
        /*004a*/ 	.short	(.L_193 - .L_192)
.L_192:
        /*004c*/ 	.word	0x00000000
        /*0050*/ 	.short	0x0001
        /*0052*/ 	.short	0x0004
        /*0054*/ 	.byte	0x00, 0xf0, 0x11, 0x00


	//----- nvinfo : EIATTR_KPARAM_INFO
	.align		4
.L_193:
        /*0058*/ 	.byte	0x04, 0x17
        /*005a*/ 	.short	(.L_195 - .L_194)
.L_194:
        /*005c*/ 	.word	0x00000000
        /*0060*/ 	.short	0x0000
        /*0062*/ 	.short	0x0000
        /*0064*/ 	.byte	0x00, 0xf0, 0x11, 0x00


	//----- nvinfo : EIATTR_SPARSE_MMA_MASK
	.align		4
.L_195:
        /*0068*/ 	.byte	0x03, 0x50
        /*006a*/ 	.short	0x0000


	//----- nvinfo : EIATTR_MAXREG_COUNT
	.align		4
        /*006c*/ 	.byte	0x03, 0x1b
        /*006e*/ 	.short	0x00ff


	//----- nvinfo : EIATTR_MERCURY_ISA_VERSION
	.align		4
        /*0070*/ 	.byte	0x03, 0x5f
        /*0072*/ 	.short	0x0101


	//----- nvinfo : EIATTR_VRC_CTA_INIT_COUNT
	.align		4
        /*0074*/ 	.byte	0x02, 0x4a
	.zero		1
	.zero		1


	//----- nvinfo : EIATTR_EXIT_INSTR_OFFSETS
	.align		4
        /*0078*/ 	.byte	0x04, 0x1c
        /*007a*/ 	.short	(.L_197 - .L_196)


	//   ....[0]....
.L_196:
        /*007c*/ 	.word	0x000000a0


	//   ....[1]....
        /*0080*/ 	.word	0x00000ac0


	//----- nvinfo : EIATTR_CRS_STACK_SIZE
	.align		4
.L_197:
        /*0084*/ 	.byte	0x04, 0x1e
        /*0086*/ 	.short	(.L_199 - .L_198)
.L_198:
        /*0088*/ 	.word	0x00000000


	//----- nvinfo : EIATTR_CBANK_PARAM_SIZE
	.align		4
.L_199:
        /*008c*/ 	.byte	0x03, 0x19
        /*008e*/ 	.short	0x0020


	//----- nvinfo : EIATTR_PARAM_CBANK
	.align		4
        /*0090*/ 	.byte	0x04, 0x0a
        /*0092*/ 	.short	(.L_201 - .L_200)
	.align		4
.L_200:
        /*0094*/ 	.word	index@(.nv.constant0.avgpool_forward)
        /*0098*/ 	.short	0x0380
        /*009a*/ 	.short	0x0020


	//----- nvinfo : EIATTR_SW_WAR
	.align		4
.L_201:
        /*009c*/ 	.byte	0x04, 0x36
        /*009e*/ 	.short	(.L_203 - .L_202)
.L_202:
        /*00a0*/ 	.word	0x00000008
.L_203:


//--------------------- .nv.callgraph             --------------------------
	.section	.nv.callgraph,"",@"SHT_CUDA_CALLGRAPH"
	.align	4
	.sectionentsize	8
	.align		4
        /*0000*/ 	.word	0x00000000
	.align		4
        /*0004*/ 	.word	0xffffffff
	.align		4
        /*0008*/ 	.word	0x00000000
	.align		4
        /*000c*/ 	.word	0xfffffffe
	.align		4
        /*0010*/ 	.word	0x00000000
	.align		4
        /*0014*/ 	.word	0xfffffffd
	.align		4
        /*0018*/ 	.word	0x00000000
	.align		4
        /*001c*/ 	.word	0xfffffffc


//--------------------- .text.meanpool_backward   --------------------------
	.section	.text.meanpool_backward,"ax",@progbits
	.align	128
        .global         meanpool_backward
        .type           meanpool_backward,@function
        .size           meanpool_backward,(.L_x_197 - meanpool_backward)
        .other          meanpool_backward,@"STO_CUDA_ENTRY STV_DEFAULT"
meanpool_backward:
.text.meanpool_backward:
[----:B------:R-:W-:Y:S01]  /*0000*/  LDC R1, c[0x0][0x37c] ;  /* 0x0000df00ff017b82 */ /* 0x000fe20000000800 */
[----:B------:R-:W0:Y:S07]  /*0010*/  S2R R3, SR_TID.X ;  /* 0x0000000000037919 */ /* 0x000e2e0000002100 */
[----:B------:R-:W-:Y:S01]  /*0020*/  S2UR UR4, SR_CTAID.X ;  /* 0x00000000000479c3 */ /* 0x000fe20000002500 */
[----:B------:R-:W1:Y:S01]  /*0030*/  LDCU UR6, c[0x0][0x370] ;  /* 0x00006e00ff0677ac */ /* 0x000e620008000800 */
[----:B------:R-:W2:Y:S06]  /*0040*/  LDCU UR7, c[0x0][0x380] ;  /* 0x00007000ff0777ac */ /* 0x000eac0008000800 */
[----:B------:R-:W1:Y:S08]  /*0050*/  S2UR UR5, SR_CTAID.Y ;  /* 0x00000000000579c3 */ /* 0x000e700000002600 */
[----:B------:R-:W0:Y:S01]  /*0060*/  LDC R14, c[0x0][0x360] ;  /* 0x0000d800ff0e7b82 */ /* 0x000e220000000800 */
[----:B-1----:R-:W-:-:S06]  /*0070*/  UIMAD UR4, UR5, UR6, UR4 ;  /* 0x00000006050472a4 */ /* 0x002fcc000f8e0204 */
[----:B0-----:R-:W-:Y:S02]  /*0080*/  IMAD R14, R14, UR4, R3 ;  /* 0x000000040e0e7c24 */ /* 0x001fe4000f8e0203 */
[----:B------:R-:W0:Y:S03]  /*0090*/  LDC.64 R2, c[0x0][0x390] ;  /* 0x0000e400ff027b82 */ /* 0x000e260000000a00 */
[----:B--2---:R-:W-:-:S13]  /*00a0*/  ISETP.GE.AND P0, PT, R14, UR7, PT ;  /* 0x000000070e007c0c */ /* 0x004fda000bf06270 */
[----:B------:R-:W-:Y:S05]  /*00b0*/  @P0 EXIT ;  /* 0x000000000000094d */ /* 0x000fea0003800000 */
[----:B------:R-:W1:Y:S01]  /*00c0*/  LDC R4, c[0x0][0x388] ;  /* 0x0000e200ff047b82 */ /* 0x000e620000000800 */
[-C--:B0-----:R-:W-:Y:S01]  /*00d0*/  IABS R0, R2.reuse ;  /* 0x0000000200007213 */ /* 0x081fe20000000000 */
[----:B------:R-:W0:Y:S01]  /*00e0*/  LDCU.64 UR4, c[0x0][0x358] ;  /* 0x00006b00ff0477ac */ /* 0x000e220008000a00 */
[----:B------:R-:W-:Y:S01]  /*00f0*/  IADD3 R7, PT, PT, R3, -0x1, RZ ;  /* 0xffffffff03077810 */ /* 0x000fe20007ffe0ff */
[----:B------:R-:W-:Y:S01]  /*0100*/  HFMA2 R22, -RZ, RZ, 0, 0 ;  /* 0x00000000ff167431 */ /* 0x000fe200000001ff */
[----:B------:R-:W2:Y:S02]  /*0110*/  I2F.RP R5, R0 ;  /* 0x0000000000057306 */ /* 0x000ea40000209400 */
[----:B------:R-:W-:Y:S02]  /*0120*/  IABS R15, R7 ;  /* 0x00000007000f7213 */ /* 0x000fe40000000000 */
[----:B------:R-:W-:-:S04]  /*0130*/  LOP3.LUT R7, R7, R2, RZ, 0x3c, !PT ;  /* 0x0000000207077212 */ /* 0x000fc800078e3cff */
[----:B------:R-:W-:Y:S01]  /*0140*/  ISETP.GE.AND P2, PT, R7, RZ, PT ;  /* 0x000000ff0700720c */ /* 0x000fe20003f46270 */
[----:B--2---:R-:W2:Y:S01]  /*0150*/  MUFU.RCP R5, R5 ;  /* 0x0000000500057308 */ /* 0x004ea20000001000 */
[-C--:B-1----:R-:W-:Y:S02]  /*0160*/  IABS R6, R4.reuse ;  /* 0x0000000400067213 */ /* 0x082fe40000000000 */
[----:B------:R-:W-:-:S05]  /*0170*/  LOP3.LUT R7, R14, R4, RZ, 0x3c, !PT ;  /* 0x000000040e077212 */ /* 0x000fca00078e3cff */
[----:B------:R-:W1:Y:S01]  /*0180*/  I2F.RP R12, R6 ;  /* 0x00000006000c7306 */ /* 0x000e620000209400 */
[----:B--2---:R-:W-:-:S07]  /*0190*/  IADD3 R10, PT, PT, R5, 0xffffffe, RZ ;  /* 0x0ffffffe050a7810 */ /* 0x004fce0007ffe0ff */
[----:B------:R2:W3:Y:S08]  /*01a0*/  F2I.FTZ.U32.TRUNC.NTZ R11, R10 ;  /* 0x0000000a000b7305 */ /* 0x0004f0000021f000 */
[----:B-1----:R-:W1:Y:S01]  /*01b0*/  MUFU.RCP R12, R12 ;  /* 0x0000000c000c7308 */ /* 0x002e620000001000 */
[----:B--2---:R-:W-:Y:S02]  /*01c0*/  HFMA2 R10, -RZ, RZ, 0, 0 ;  /* 0x00000000ff0a7431 */ /* 0x004fe400000001ff */
[----:B---3--:R-:W-:-:S04]  /*01d0*/  IMAD.MOV R13, RZ, RZ, -R11 ;  /* 0x000000ffff0d7224 */ /* 0x008fc800078e0a0b */
[----:B------:R-:W-:-:S04]  /*01e0*/  IMAD R13, R13, R0, RZ ;  /* 0x000000000d0d7224 */ /* 0x000fc800078e02ff */
[----:B------:R-:W-:Y:S01]  /*01f0*/  IMAD.HI.U32 R5, R11, R13, R10 ;  /* 0x0000000d0b057227 */ /* 0x000fe200078e000a */
[----:B-1----:R-:W-:Y:S02]  /*0200*/  IADD3 R8, PT, PT, R12, 0xffffffe, RZ ;  /* 0x0ffffffe0c087810 */ /* 0x002fe40007ffe0ff */
[----:B------:R-:W-:Y:S02]  /*0210*/  IABS R12, R14 ;  /* 0x0000000e000c7213 */ /* 0x000fe40000000000 */
[----:B------:R1:W2:Y:S01]  /*0220*/  F2I.FTZ.U32.TRUNC.NTZ R9, R8 ;  /* 0x0000000800097305 */ /* 0x0002a2000021f000 */
[----:B------:R-:W-:-:S05]  /*0230*/  IMAD.HI.U32 R10, R5, R15, RZ ;  /* 0x0000000f050a7227 */ /* 0x000fca00078e00ff */
[----:B------:R-:W-:Y:S02]  /*0240*/  IADD3 R11, PT, PT, -R10, RZ, RZ ;  /* 0x000000ff0a0b7210 */ /* 0x000fe40007ffe1ff */
[----:B-1----:R-:W-:-:S03]  /*0250*/  MOV R8, RZ ;  /* 0x000000ff00087202 */ /* 0x002fc60000000f00 */
[----:B------:R-:W-:Y:S02]  /*0260*/  IMAD R11, R0, R11, R15 ;  /* 0x0000000b000b7224 */ /* 0x000fe400078e020f */
[----:B--2---:R-:W-:-:S03]  /*0270*/  IMAD.MOV R13, RZ, RZ, -R9 ;  /* 0x000000ffff0d7224 */ /* 0x004fc600078e0a09 */
[----:B------:R-:W-:Y:S01]  /*0280*/  ISETP.GT.U32.AND P1, PT, R0, R11, PT ;  /* 0x0000000b0000720c */ /* 0x000fe20003f24070 */
[----:B------:R-:W-:-:S04]  /*0290*/  IMAD R13, R13, R6, RZ ;  /* 0x000000060d0d7224 */ /* 0x000fc800078e02ff */
[----:B------:R-:W-:-:S04]  /*02a0*/  IMAD.HI.U32 R8, R9, R13, R8 ;  /* 0x0000000d09087227 */ /* 0x000fc800078e0008 */
[----:B------:R-:W-:-:S04]  /*02b0*/  IMAD.MOV.U32 R9, RZ, RZ, R12 ;  /* 0x000000ffff097224 */ /* 0x000fc800078e000c */
[-C--:B------:R-:W-:Y:S01]  /*02c0*/  @!P1 IADD3 R11, PT, PT, R11, -R0.reuse, RZ ;  /* 0x800000000b0b9210 */ /* 0x080fe20007ffe0ff */
[----:B------:R-:W-:Y:S02]  /*02d0*/  @!P1 VIADD R10, R10, 0x1 ;  /* 0x000000010a0a9836 */ /* 0x000fe40000000000 */
[----:B------:R-:W-:Y:S01]  /*02e0*/  IMAD.HI.U32 R8, R8, R9, RZ ;  /* 0x0000000908087227 */ /* 0x000fe200078e00ff */
[----:B------:R-:W-:-:S04]  /*02f0*/  ISETP.GE.U32.AND P0, PT, R11, R0, PT ;  /* 0x000000000b00720c */ /* 0x000fc80003f06070 */
[----:B------:R-:W-:-:S05]  /*0300*/  IADD3 R12, PT, PT, -R8, RZ, RZ ;  /* 0x000000ff080c7210 */ /* 0x000fca0007ffe1ff */
[----:B------:R-:W-:Y:S01]  /*0310*/  IMAD R9, R6, R12, R9 ;  /* 0x0000000c06097224 */ /* 0x000fe200078e0209 */
[----:B------:R-:W-:-:S03]  /*0320*/  LOP3.LUT R12, RZ, R2, RZ, 0x33, !PT ;  /* 0x00000002ff0c7212 */ /* 0x000fc600078e33ff */
[----:B------:R-:W-:Y:S02]  /*0330*/  @P0 IADD3 R10, PT, PT, R10, 0x1, RZ ;  /* 0x000000010a0a0810 */ /* 0x000fe40007ffe0ff */
[----:B------:R-:W-:Y:S02]  /*0340*/  ISETP.GT.U32.AND P3, PT, R6, R9, PT ;  /* 0x000000090600720c */ /* 0x000fe40003f64070 */
[----:B------:R-:W-:Y:S01]  /*0350*/  ISETP.NE.AND P0, PT, R2, RZ, PT ;  /* 0x000000ff0200720c */ /* 0x000fe20003f05270 */
[----:B------:R-:W-:Y:S01]  /*0360*/  @!P2 IMAD.MOV R10, RZ, RZ, -R10 ;  /* 0x000000ffff0aa224 */ /* 0x000fe200078e0a0a */
[----:B------:R-:W-:-:S04]  /*0370*/  ISETP.GE.AND P2, PT, R7, RZ, PT ;  /* 0x000000ff0700720c */ /* 0x000fc80003f46270 */
[----:B------:R-:W-:-:S05]  /*0380*/  SEL R13, R12, R10, !P0 ;  /* 0x0000000a0c0d7207 */ /* 0x000fca0004000000 */
[-C--:B------:R-:W-:Y:S02]  /*0390*/  @!P3 IADD3 R9, PT, PT, R9, -R6.reuse, RZ ;  /* 0x800000060909b210 */ /* 0x080fe40007ffe0ff */
[----:B------:R-:W-:Y:S02]  /*03a0*/  @!P3 IADD3 R8, PT, PT, R8, 0x1, RZ ;  /* 0x000000010808b810 */ /* 0x000fe40007ffe0ff */
[----:B------:R-:W-:-:S13]  /*03b0*/  ISETP.GE.U32.AND P1, PT, R9, R6, PT ;  /* 0x000000060900720c */ /* 0x000fda0003f26070 */
[----:B------:R-:W-:Y:S02]  /*03c0*/  @P1 IADD3 R8, PT, PT, R8, 0x1, RZ ;  /* 0x0000000108081810 */ /* 0x000fe40007ffe0ff */
[----:B------:R-:W-:-:S03]  /*03d0*/  ISETP.GE.AND P1, PT, R13, RZ, PT ;  /* 0x000000ff0d00720c */ /* 0x000fc60003f26270 */
[----:B------:R-:W-:-:S05]  /*03e0*/  IMAD.MOV.U32 R7, RZ, RZ, R8 ;  /* 0x000000ffff077224 */ /* 0x000fca00078e0008 */
[----:B------:R-:W-:-:S05]  /*03f0*/  @!P2 IADD3 R7, PT, PT, -R7, RZ, RZ ;  /* 0x000000ff0707a210 */ /* 0x000fca0007ffe1ff */
[----:B0-----:R-:W-:Y:S05]  /*0400*/  @!P1 BRA `(.L_x_0) ;  /* 0x0000002400249947 */ /* 0x001fea0003800000 */
[----:B------:R-:W0:Y:S01]  /*0410*/  LDC R16, c[0x0][0x384] ;  /* 0x0000e100ff107b82 */ /* 0x000e220000000800 */
[----:B------:R-:W-:Y:S01]  /*0420*/  ISETP.NE.AND P1, PT, R4, RZ, PT ;  /* 0x000000ff0400720c */ /* 0x000fe20003f25270 */
[----:B------:R-:W-:Y:S01]  /*0430*/  IMAD.MOV.U32 R22, RZ, RZ, RZ ;  /* 0x000000ffff167224 */ /* 0x000fe200078e00ff */
[----:B------:R-:W-:-:S04]  /*0440*/  LOP3.LUT R8, RZ, R4, RZ, 0x33, !PT ;  /* 0x00000004ff087212 */ /* 0x000fc800078e33ff */
[----:B------:R-:W-:Y:S01]  /*0450*/  SEL R19, R8, R7, !P1 ;  /* 0x0000000708137207 */ /* 0x000fe20004800000 */
[----:B------:R-:W1:Y:S01]  /*0460*/  LDC R23, c[0x0][0x398] ;  /* 0x0000e600ff177b82 */ /* 0x000e620000000800 */
[----:B0-----:R-:W-:-:S04]  /*0470*/  IABS R17, R16 ;  /* 0x0000001000117213 */ /* 0x001fc80000000000 */
[----:B------:R-:W0:Y:S08]  /*0480*/  I2F.RP R15, R17 ;  /* 0x00000011000f7306 */ /* 0x000e300000209400 */
[----:B0-----:R-:W0:Y:S02]  /*0490*/  MUFU.RCP R15, R15 ;  /* 0x0000000f000f7308 */ /* 0x001e240000001000 */
[----:B0-----:R-:W-:-:S06]  /*04a0*/  VIADD R10, R15, 0xffffffe ;  /* 0x0ffffffe0f0a7836 */ /* 0x001fcc0000000000 */
[----:B------:R0:W2:Y:S02]  /*04b0*/  F2I.FTZ.U32.TRUNC.NTZ R11, R10 ;  /* 0x0000000a000b7305 */ /* 0x0000a4000021f000 */
[----:B0-----:R-:W-:Y:S02]  /*04c0*/  MOV R10, RZ ;  /* 0x000000ff000a7202 */ /* 0x001fe40000000f00 */
[----:B--2---:R-:W-:-:S05]  /*04d0*/  IADD3 R18, PT, PT, RZ, -R11, RZ ;  /* 0x8000000bff127210 */ /* 0x004fca0007ffe0ff */
[----:B------:R-:W-:Y:S01]  /*04e0*/  IMAD R7, R18, R17, RZ ;  /* 0x0000001112077224 */ /* 0x000fe200078e02ff */
[----:B------:R-:W-:-:S03]  /*04f0*/  IABS R18, R19 ;  /* 0x0000001300127213 */ /* 0x000fc60000000000 */
[----:B------:R-:W-:-:S06]  /*0500*/  IMAD.HI.U32 R11, R11, R7, R10 ;  /* 0x000000070b0b7227 */ /* 0x000fcc00078e000a */
[----:B------:R-:W-:Y:S01]  /*0510*/  IMAD.HI.U32 R7, R11, R18, RZ ;  /* 0x000000120b077227 */ /* 0x000fe200078e00ff */
[----:B-1----:R-:W-:-:S03]  /*0520*/  IADD3 R11, PT, PT, R23, -R3, R16 ;  /* 0x80000003170b7210 */ /* 0x002fc60007ffe010 */
[----:B------:R-:W-:Y:S01]  /*0530*/  IMAD.MOV R10, RZ, RZ, -R7 ;  /* 0x000000ffff0a7224 */ /* 0x000fe200078e0a07 */
[----:B------:R-:W-:Y:S02]  /*0540*/  IABS R21, R11 ;  /* 0x0000000b00157213 */ /* 0x000fe40000000000 */
[----:B------:R-:W-:Y:S01]  /*0550*/  LOP3.LUT R11, R11, R2, RZ, 0x3c, !PT ;  /* 0x000000020b0b7212 */ /* 0x000fe200078e3cff */
[----:B------:R-:W-:-:S05]  /*0560*/  IMAD R10, R17, R10, R18 ;  /* 0x0000000a110a7224 */ /* 0x000fca00078e0212 */
[----:B------:R-:W-:-:S13]  /*0570*/  ISETP.GT.U32.AND P3, PT, R17, R10, PT ;  /* 0x0000000a1100720c */ /* 0x000fda0003f64070 */
[-C--:B------:R-:W-:Y:S02]  /*0580*/  @!P3 IADD3 R10, PT, PT, R10, -R17.reuse, RZ ;  /* 0x800000110a0ab210 */ /* 0x080fe40007ffe0ff */
[----:B------:R-:W-:Y:S02]  /*0590*/  @!P3 IADD3 R7, PT, PT, R7, 0x1, RZ ;  /* 0x000000010707b810 */ /* 0x000fe40007ffe0ff */
[----:B------:R-:W-:Y:S02]  /*05a0*/  ISETP.GE.U32.AND P2, PT, R10, R17, PT ;  /* 0x000000110a00720c */ /* 0x000fe40003f46070 */
[----:B------:R-:W-:Y:S02]  /*05b0*/  LOP3.LUT R10, R19, R16, RZ, 0x3c, !PT ;  /* 0x00000010130a7212 */ /* 0x000fe400078e3cff */
[----:B------:R-:W-:Y:S02]  /*05c0*/  ISETP.NE.AND P3, PT, R16, RZ, PT ;  /* 0x000000ff1000720c */ /* 0x000fe40003f65270 */
[----:B------:R-:W-:-:S02]  /*05d0*/  ISETP.GE.AND P4, PT, R10, RZ, PT ;  /* 0x000000ff0a00720c */ /* 0x000fc40003f86270 */
[----:B------:R-:W-:-:S05]  /*05e0*/  IADD3 R10, PT, PT, R9, -R6, RZ ;  /* 0x80000006090a7210 */ /* 0x000fca0007ffe0ff */
[----:B------:R-:W-:Y:S01]  /*05f0*/  @P2 VIADD R7, R7, 0x1 ;  /* 0x0000000107072836 */ /* 0x000fe20000000000 */
[----:B------:R-:W-:Y:S02]  /*0600*/  ISETP.GT.U32.AND P2, PT, R6, R9, PT ;  /* 0x000000090600720c */ /* 0x000fe40003f44070 */
[----:B------:R-:W-:Y:S02]  /*0610*/  LEA.HI R6, R23, R23, RZ, 0x1 ;  /* 0x0000001717067211 */ /* 0x000fe400078f08ff */
[----:B------:R-:W-:Y:S02]  /*0620*/  SEL R15, R10, R9, !P2 ;  /* 0x000000090a0f7207 */ /* 0x000fe40005000000 */
[----:B------:R-:W-:Y:S02]  /*0630*/  @!P4 IADD3 R7, PT, PT, -R7, RZ, RZ ;  /* 0x000000ff0707c210 */ /* 0x000fe40007ffe1ff */
[----:B------:R-:W-:Y:S02]  /*0640*/  @!P3 LOP3.LUT R7, RZ, R16, RZ, 0x33, !PT ;  /* 0x00000010ff07b212 */ /* 0x000fe400078e33ff */
[----:B------:R-:W-:-:S02]  /*0650*/  ISETP.GE.AND P4, PT, R14, RZ, PT ;  /* 0x000000ff0e00720c */ /* 0x000fc40003f86270 */
[----:B------:R-:W-:Y:S01]  /*0660*/  SHF.R.S32.HI R6, RZ, 0x1, R6 ;  /* 0x00000001ff067819 */ /* 0x000fe20000011406 */
[----:B------:R-:W-:Y:S01]  /*0670*/  IMAD.MOV R17, RZ, RZ, -R7 ;  /* 0x000000ffff117224 */ /* 0x000fe200078e0a07 */
[-C--:B------:R-:W-:Y:S02]  /*0680*/  IADD3 R23, PT, PT, R23, -R3.reuse, R4 ;  /* 0x8000000317177210 */ /* 0x080fe40007ffe004 */
[----:B------:R-:W-:Y:S01]  /*0690*/  I2FP.F32.S32 R3, R3 ;  /* 0x0000000300037245 */ /* 0x000fe20000201400 */
[----:B------:R-:W-:Y:S01]  /*06a0*/  IMAD R9, R16, R17, R19 ;  /* 0x0000001110097224 */ /* 0x000fe200078e0213 */
[----:B------:R-:W-:Y:S02]  /*06b0*/  IABS R25, R23 ;  /* 0x0000001700197213 */ /* 0x000fe40000000000 */
[----:B------:R-:W-:Y:S02]  /*06c0*/  LOP3.LUT R23, R23, R2, RZ, 0x3c, !PT ;  /* 0x0000000217177212 */ /* 0x000fe400078e3cff */
[----:B------:R-:W-:-:S02]  /*06d0*/  IADD3 R9, PT, PT, R6, R9, RZ ;  /* 0x0000000906097210 */ /* 0x000fc40007ffe0ff */
[----:B------:R-:W-:Y:S02]  /*06e0*/  @!P4 IADD3 R15, PT, PT, -R15, RZ, RZ ;  /* 0x000000ff0f0fc210 */ /* 0x000fe40007ffe1ff */
[----:B------:R-:W-:Y:S02]  /*06f0*/  IABS R19, R9 ;  /* 0x0000000900137213 */ /* 0x000fe40000000000 */
[----:B------:R-:W-:Y:S01]  /*0700*/  SEL R15, R8, R15, !P1 ;  /* 0x0000000f080f7207 */ /* 0x000fe20004800000 */
[----:B------:R-:W-:Y:S01]  /*0710*/  IMAD.HI.U32 R8, R5, R21, RZ ;  /* 0x0000001505087227 */ /* 0x000fe200078e00ff */
[----:B------:R-:W-:-:S03]  /*0720*/  LOP3.LUT R9, R9, R2, RZ, 0x3c, !PT ;  /* 0x0000000209097212 */ /* 0x000fc600078e3cff */
[----:B------:R-:W-:Y:S01]  /*0730*/  IMAD.IADD R15, R6, 0x1, R15 ;  /* 0x00000001060f7824 */ /* 0x000fe200078e020f */
[----:B------:R-:W-:Y:S01]  /*0740*/  IADD3 R6, PT, PT, -R8, RZ, RZ ;  /* 0x000000ff08067210 */ /* 0x000fe20007ffe1ff */
[----:B------:R-:W-:-:S03]  /*0750*/  IMAD.HI.U32 R4, R5, R19, RZ ;  /* 0x0000001305047227 */ /* 0x000fc600078e00ff */
[----:B------:R-:W-:Y:S01]  /*0760*/  IABS R17, R15 ;  /* 0x0000000f00117213 */ /* 0x000fe20000000000 */
[----:B------:R-:W-:Y:S01]  /*0770*/  IMAD R21, R0, R6, R21 ;  /* 0x0000000600157224 */ /* 0x000fe200078e0215 */
[----:B------:R-:W-:Y:S01]  /*0780*/  IADD3 R10, PT, PT, -R4, RZ, RZ ;  /* 0x000000ff040a7210 */ /* 0x000fe20007ffe1ff */
[----:B------:R-:W-:Y:S01]  /*0790*/  IMAD.HI.U32 R6, R5, R25, RZ ;  /* 0x0000001905067227 */ /* 0x000fe200078e00ff */
[----:B------:R-:W-:Y:S02]  /*07a0*/  LOP3.LUT R2, R15, R2, RZ, 0x3c, !PT ;  /* 0x000000020f027212 */ /* 0x000fe400078e3cff */
[C---:B------:R-:W-:Y:S01]  /*07b0*/  ISETP.GT.U32.AND P4, PT, R0.reuse, R21, PT ;  /* 0x000000150000720c */ /* 0x040fe20003f84070 */
[----:B------:R-:W-:Y:S02]  /*07c0*/  IMAD R19, R0, R10, R19 ;  /* 0x0000000a00137224 */ /* 0x000fe400078e0213 */
[----:B------:R-:W-:-:S03]  /*07d0*/  IMAD.HI.U32 R5, R5, R17, RZ ;  /* 0x0000001105057227 */ /* 0x000fc600078e00ff */
[----:B------:R-:W-:Y:S01]  /*07e0*/  ISETP.GT.U32.AND P3, PT, R0, R19, PT ;  /* 0x000000130000720c */ /* 0x000fe20003f64070 */
[----:B------:R-:W-:Y:S01]  /*07f0*/  IMAD.MOV R16, RZ, RZ, -R6 ;  /* 0x000000ffff107224 */ /* 0x000fe200078e0a06 */
[----:B------:R-:W-:-:S03]  /*0800*/  IADD3 R10, PT, PT, -R5, RZ, RZ ;  /* 0x000000ff050a7210 */ /* 0x000fc60007ffe1ff */
[C---:B------:R-:W-:Y:S02]  /*0810*/  IMAD R25, R0.reuse, R16, R25 ;  /* 0x0000001000197224 */ /* 0x040fe400078e0219 */
[C---:B------:R-:W-:Y:S01]  /*0820*/  IMAD R17, R0.reuse, R10, R17 ;  /* 0x0000000a00117224 */ /* 0x040fe200078e0211 */
[-C--:B------:R-:W-:Y:S02]  /*0830*/  @!P4 IADD3 R21, PT, PT, R21, -R0.reuse, RZ ;  /* 0x800000001515c210 */ /* 0x080fe40007ffe0ff */
[C---:B------:R-:W-:Y:S02]  /*0840*/  ISETP.GT.U32.AND P2, PT, R0.reuse, R25, PT ;  /* 0x000000190000720c */ /* 0x040fe40003f44070 */
[----:B------:R-:W-:Y:S01]  /*0850*/  ISETP.GT.U32.AND P5, PT, R0, R17, PT ;  /* 0x000000110000720c */ /* 0x000fe20003fa4070 */
[----:B------:R-:W-:Y:S01]  /*0860*/  @!P3 IMAD.IADD R19, R19, 0x1, -R0 ;  /* 0x000000011313b824 */ /* 0x000fe200078e0a00 */
[----:B------:R-:W-:Y:S02]  /*0870*/  ISETP.GE.U32.AND P1, PT, R21, R0, PT ;  /* 0x000000001500720c */ /* 0x000fe40003f26070 */
[----:B------:R-:W-:-:S02]  /*0880*/  @!P4 IADD3 R8, PT, PT, R8, 0x1, RZ ;  /* 0x000000010808c810 */ /* 0x000fc40007ffe0ff */
[-C--:B------:R-:W-:Y:S02]  /*0890*/  ISETP.GE.U32.AND P6, PT, R19, R0.reuse, PT ;  /* 0x000000001300720c */ /* 0x080fe40003fc6070 */
[----:B------:R-:W-:Y:S02]  /*08a0*/  ISETP.GE.AND P4, PT, R11, RZ, PT ;  /* 0x000000ff0b00720c */ /* 0x000fe40003f86270 */
[----:B------:R-:W-:Y:S02]  /*08b0*/  @!P3 IADD3 R4, PT, PT, R4, 0x1, RZ ;  /* 0x000000010404b810 */ /* 0x000fe40007ffe0ff */
[-C--:B------:R-:W-:Y:S02]  /*08c0*/  @!P2 IADD3 R25, PT, PT, R25, -R0.reuse, RZ ;  /* 0x800000001919a210 */ /* 0x080fe40007ffe0ff */
[-C--:B------:R-:W-:Y:S01]  /*08d0*/  @!P5 IADD3 R17, PT, PT, R17, -R0.reuse, RZ ;  /* 0x800000001111d210 */ /* 0x080fe20007ffe0ff */
[----:B------:R-:W-:Y:S01]  /*08e0*/  @P1 VIADD R8, R8, 0x1 ;  /* 0x0000000108081836 */ /* 0x000fe20000000000 */
[----:B------:R-:W-:-:S02]  /*08f0*/  ISETP.GE.U32.AND P1, PT, R25, R0, PT ;  /* 0x000000001900720c */ /* 0x000fc40003f26070 */
[----:B------:R-:W-:Y:S01]  /*0900*/  ISETP.GE.U32.AND P3, PT, R17, R0, PT ;  /* 0x000000001100720c */ /* 0x000fe20003f66070 */
[----:B------:R-:W-:Y:S01]  /*0910*/  @P6 VIADD R4, R4, 0x1 ;  /* 0x0000000104046836 */ /* 0x000fe20000000000 */
[----:B------:R-:W-:Y:S02]  /*0920*/  @!P5 IADD3 R5, PT, PT, R5, 0x1, RZ ;  /* 0x000000010505d810 */ /* 0x000fe40007ffe0ff */
[----:B------:R-:W-:Y:S01]  /*0930*/  ISETP.GE.AND P5, PT, R9, RZ, PT ;  /* 0x000000ff0900720c */ /* 0x000fe20003fa6270 */
[----:B------:R-:W-:Y:S01]  /*0940*/  IMAD.SHL.U32 R9, R13, 0x2, RZ ;  /* 0x000000020d097824 */ /* 0x000fe200078e00ff */
[----:B------:R-:W-:Y:S02]  /*0950*/  ISETP.GE.AND P6, PT, R23, RZ, PT ;  /* 0x000000ff1700720c */ /* 0x000fe40003fc6270 */
[----:B------:R-:W-:Y:S02]  /*0960*/  @!P2 IADD3 R6, PT, PT, R6, 0x1, RZ ;  /* 0x000000010606a810 */ /* 0x000fe40007ffe0ff */
[----:B------:R-:W-:-:S02]  /*0970*/  ISETP.GE.AND P2, PT, R2, RZ, PT ;  /* 0x000000ff0200720c */ /* 0x000fc40003f46270 */
[----:B------:R-:W-:Y:S01]  /*0980*/  @!P4 IADD3 R8, PT, PT, -R8, RZ, RZ ;  /* 0x000000ff0808c210 */ /* 0x000fe20007ffe1ff */
[----:B------:R-:W-:Y:S01]  /*0990*/  @P1 VIADD R6, R6, 0x1 ;  /* 0x0000000106061836 */ /* 0x000fe20000000000 */
[----:B------:R-:W-:Y:S02]  /*09a0*/  @P3 IADD3 R5, PT, PT, R5, 0x1, RZ ;  /* 0x0000000105053810 */ /* 0x000fe40007ffe0ff */
[----:B------:R-:W-:Y:S01]  /*09b0*/  SEL R8, R12, R8, !P0 ;  /* 0x000000080c087207 */ /* 0x000fe20004000000 */
[----:B------:R-:W-:Y:S01]  /*09c0*/  @!P5 IMAD.MOV R4, RZ, RZ, -R4 ;  /* 0x000000ffff04d224 */ /* 0x000fe200078e0a04 */
[----:B------:R-:W-:Y:S02]  /*09d0*/  IADD3 R10, PT, PT, -R13, RZ, RZ ;  /* 0x000000ff0d0a7210 */ /* 0x000fe40007ffe1ff */
[----:B------:R-:W-:Y:S01]  /*09e0*/  @!P6 IADD3 R6, PT, PT, -R6, RZ, RZ ;  /* 0x000000ff0606e210 */ /* 0x000fe20007ffe1ff */
[----:B------:R-:W-:Y:S01]  /*09f0*/  IMAD R8, R7, R8, R7 ;  /* 0x0000000807087224 */ /* 0x000fe200078e0207 */
[----:B------:R-:W-:-:S02]  /*0a00*/  SEL R11, R12, R4, !P0 ;  /* 0x000000040c0b7207 */ /* 0x000fc40004000000 */
[----:B------:R-:W-:Y:S02]  /*0a10*/  @!P2 IADD3 R5, PT, PT, -R5, RZ, RZ ;  /* 0x000000ff0505a210 */ /* 0x000fe40007ffe1ff */
[C---:B------:R-:W-:Y:S02]  /*0a20*/  SEL R6, R12.reuse, R6, !P0 ;  /* 0x000000060c067207 */ /* 0x040fe40004000000 */
[----:B------:R-:W-:Y:S02]  /*0a30*/  SEL R12, R12, R5, !P0 ;  /* 0x000000050c0c7207 */ /* 0x000fe40004000000 */
[----:B------:R-:W-:Y:S01]  /*0a40*/  LOP3.LUT R7, R9, 0xfffffff8, RZ, 0xc0, !PT ;  /* 0xfffffff809077812 */ /* 0x000fe200078ec0ff */
[----:B------:R-:W-:Y:S01]  /*0a50*/  VIADD R6, R6, 0x1 ;  /* 0x0000000106067836 */ /* 0x000fe20000000000 */
[----:B------:R-:W-:Y:S02]  /*0a60*/  IADD3 R11, PT, PT, R11, R8, RZ ;  /* 0x000000080b0b7210 */ /* 0x000fe40007ffe0ff */
[----:B------:R-:W-:-:S02]  /*0a70*/  LOP3.LUT R9, R9, 0x6, RZ, 0xc0, !PT ;  /* 0x0000000609097812 */ /* 0x000fc400078ec0ff */
[----:B------:R-:W-:Y:S02]  /*0a80*/  MOV R8, R10 ;  /* 0x0000000a00087202 */ /* 0x000fe40000000f00 */
[----:B------:R-:W-:Y:S02]  /*0a90*/  IADD3 R7, PT, PT, -R7, RZ, RZ ;  /* 0x000000ff07077210 */ /* 0x000fe40007ffe1ff */
[----:B------:R-:W-:-:S07]  /*0aa0*/  IADD3 R4, PT, PT, -R13, R12, RZ ;  /* 0x0000000c0d047210 */ /* 0x000fce0007ffe1ff */
.L_x_65:
[----:B------:R-:W-:Y:S02]  /*0ab0*/  ISETP.GE.U32.AND P0, PT, R13, 0x4, PT ;  /* 0x000000040d00780c */ /* 0x000fe40003f06070 */
[----:B------:R-:W-:Y:S02]  /*0ac0*/  IADD3 R5, PT, PT, R11, R8, RZ ;  /* 0x000000080b057210 */ /* 0x000fe40007ffe0ff */
[C---:B------:R-:W-:Y:S02]  /*0ad0*/  ISETP.NE.AND P2, PT, R8.reuse, R13, PT ;  /* 0x0000000d0800720c */ /* 0x040fe40003f45270 */
[----:B------:R-:W-:Y:S01]  /*0ae0*/  IADD3 R8, PT, PT, R8, 0x1, RZ ;  /* 0x0000000108087810 */ /* 0x000fe20007ffe0ff */
[----:B------:R-:W-:Y:S02]  /*0af0*/  IMAD R27, R6, R5, RZ ;  /* 0x00000005061b7224 */ /* 0x000fe400078e02ff */
[----:B------:R-:W-:-:S03]  /*0b00*/  IMAD.MOV.U32 R5, RZ, RZ, R10 ;  /* 0x000000ffff057224 */ /* 0x000fc600078e000a */
[----:B------:R-:W-:Y:S01]  /*0b10*/  IADD3 R2, PT, PT, R12, R27, RZ ;  /* 0x0000001b0c027210 */ /* 0x000fe20007ffe0ff */
[----:B------:R-:W-:Y:S06]  /*0b20*/  @!P0 BRA `(.L_x_1) ;  /* 0x0000000c00e08947 */ /* 0x000fec0003800000 */
[----:B------:R-:W0:Y:S01]  /*0b30*/  LDC.64 R20, c[0x0][0x3a0] ;  /* 0x0000e800ff147b82 */ /* 0x000e220000000a00 */
[----:B------:R-:W-:Y:S01]  /*0b40*/  IMAD.IADD R27, R4, 0x1, R27 ;  /* 0x00000001041b7824 */ /* 0x000fe200078e021b */
[----:B------:R-:W-:Y:S02]  /*0b50*/  MOV R26, R7 ;  /* 0x00000007001a7202 */ /* 0x000fe40000000f00 */
[----:B------:R-:W-:-:S07]  /*0b60*/  MOV R5, R10 ;  /* 0x0000000a00057202 */ /* 0x000fce0000000f00 */
.L_x_34:
[----:B0-----:R-:W-:-:S05]  /*0b70*/  IMAD.WIDE R18, R27, 0x4, R20 ;  /* 0x000000041b127825 */ /* 0x001fca00078e0214 */
[----:B------:R-:W2:Y:S01]  /*0b80*/  LDG.E R0, desc[UR4][R18.64] ;  /* 0x0000000412007981 */ /* 0x000ea2000c1e1900 */
[----:B------:R-:W0:Y:S01]  /*0b90*/  MUFU.RCP R16, R3 ;  /* 0x0000000300107308 */ /* 0x000e220000001000 */
[----:B------:R-:W-:Y:S01]  /*0ba0*/  VIADD R26, R26, 0x8 ;  /* 0x000000081a1a7836 */ /* 0x000fe20000000000 */
[----:B------:R-:W-:Y:S04]  /*0bb0*/  BSSY.RECONVERGENT B2, `(.L_x_2) ;  /* 0x000000c000027945 */ /* 0x000fe80003800200 */
[----:B------:R-:W-:Y:S01]  /*0bc0*/  ISETP.NE.AND P3, PT, R26, RZ, PT ;  /* 0x000000ff1a00720c */ /* 0x000fe20003f65270 */
[----:B0-----:R-:W-:-:S04]  /*0bd0*/  FFMA R15, R16, -R3, 1 ;  /* 0x3f800000100f7423 */ /* 0x001fc80000000803 */
[----:B------:R-:W-:Y:S01]  /*0be0*/  FFMA R15, R16, R15, R16 ;  /* 0x0000000f100f7223 */ /* 0x000fe20000000010 */
[----:B--2---:R-:W0:Y:S03]  /*0bf0*/  FCHK P0, R0, R3 ;  /* 0x0000000300007302 */ /* 0x004e260000000000 */
[----:B------:R-:W-:-:S04]  /*0c00*/  FFMA R16, R0, R15, RZ ;  /* 0x0000000f00107223 */ /* 0x000fc800000000ff */
[----:B------:R-:W-:-:S04]  /*0c10*/  FFMA R17, R16, -R3, R0 ;  /* 0x8000000310117223 */ /* 0x000fc80000000000 */
[----:B------:R-:W-:Y:S01]  /*0c20*/  FFMA R16, R15, R17, R16 ;  /* 0x000000110f107223 */ /* 0x000fe20000000010 */
[----:B0-----:R-:W-:Y:S06]  /*0c30*/  @!P0 BRA `(.L_x_3) ;  /* 0x00000000000c8947 */ /* 0x001fec0003800000 */
[----:B------:R-:W-:-:S07]  /*0c40*/  MOV R16, 0xc60 ;  /* 0x00000c6000107802 */ /* 0x000fce0000000f00 */
[----:B------:R-:W-:Y:S05]  /*0c50*/  CALL.REL.NOINC `($__internal_0_$__cuda_sm3x_div_rn_noftz_f32_slowpath) ;  /* 0x0000001c00287944 */ /* 0x000fea0003c00000 */
[----:B------:R-:W-:-:S07]  /*0c60*/  MOV R16, R0 ;  /* 0x0000000000107202 */ /* 0x000fce0000000f00 */
.L_x_3:
[----:B------:R-:W-:Y:S05]  /*0c70*/  BSYNC.RECONVERGENT B2 ;  /* 0x0000000000027941 */ /* 0x000fea0003800200 */
.L_x_2:
[----:B------:R-:W0:Y:S01]  /*0c80*/  MUFU.RCP R0, R3 ;  /* 0x0000000300007308 */ /* 0x000e220000001000 */
[----:B------:R-:W-:Y:S07]  /*0c90*/  BSSY.RECONVERGENT B2, `(.L_x_4) ;  /* 0x000000c000027945 */ /* 0x000fee0003800200 */
[----:B------:R-:W1:Y:S01]  /*0ca0*/  FCHK P0, R16, R3 ;  /* 0x0000000310007302 */ /* 0x000e620000000000 */
[----:B0-----:R-:W-:-:S04]  /*0cb0*/  FFMA R15, R0, -R3, 1 ;  /* 0x3f800000000f7423 */ /* 0x001fc80000000803 */
[----:B------:R-:W-:-:S04]  /*0cc0*/  FFMA R0, R0, R15, R0 ;  /* 0x0000000f00007223 */ /* 0x000fc80000000000 */
[----:B------:R-:W-:-:S04]  /*0cd0*/  FFMA R15, R0, R16, RZ ;  /* 0x00000010000f7223 */ /* 0x000fc800000000ff */
[----:B------:R-:W-:-:S04]  /*0ce0*/  FFMA R24, R15, -R3, R16 ;  /* 0x800000030f187223 */ /* 0x000fc80000000010 */
[----:B------:R-:W-:Y:S01]  /*0cf0*/  FFMA R15, R0, R24, R15 ;  /* 0x00000018000f7223 */ /* 0x000fe2000000000f */
[----:B-1----:R-:W-:Y:S06]  /*0d00*/  @!P0 BRA `(.L_x_5) ;  /* 0x0000000000108947 */ /* 0x002fec0003800000 */
[----:B------:R-:W-:Y:S02]  /*0d10*/  MOV R0, R16 ;  /* 0x0000001000007202 */ /* 0x000fe40000000f00 */
[----:B------:R-:W-:-:S07]  /*0d20*/  MOV R16, 0xd40 ;  /* 0x00000d4000107802 */ /* 0x000fce0000000f00 */
[----:B------:R-:W-:Y:S05]  /*0d30*/  CALL.REL.NOINC `($__internal_0_$__cuda_sm3x_div_rn_noftz_f32_slowpath) ;  /* 0x0000001800f07944 */ /* 0x000fea0003c00000 */
[----:B------:R-:W-:-:S07]  /*0d40*/  MOV R15, R0 ;  /* 0x00000000000f7202 */ /* 0x000fce0000000f00 */
.L_x_5:
[----:B------:R-:W-:Y:S05]  /*0d50*/  BSYNC.RECONVERGENT B2 ;  /* 0x0000000000027941 */ /* 0x000fea0003800200 */
.L_x_4:
[----:B------:R-:W2:Y:S01]  /*0d60*/  LDG.E R23, desc[UR4][R18.64+0x4] ;  /* 0x0000040412177981 */ /* 0x000ea2000c1e1900 */
[----:B------:R-:W0:Y:S01]  /*0d70*/  MUFU.RCP R0, R3 ;  /* 0x0000000300007308 */ /* 0x000e220000001000 */
[----:B------:R-:W-:Y:S01]  /*0d80*/  BSSY.RECONVERGENT B2, `(.L_x_6) ;  /* 0x000000d000027945 */ /* 0x000fe20003800200 */
[----:B------:R-:W-:Y:S01]  /*0d90*/  FADD R22, R15, R22 ;  /* 0x000000160f167221 */ /* 0x000fe20000000000 */
[----:B0-----:R-:W-:-:S04]  /*0da0*/  FFMA R17, R0, -R3, 1 ;  /* 0x3f80000000117423 */ /* 0x001fc80000000803 */
[----:B------:R-:W-:Y:S01]  /*0db0*/  FFMA R0, R0, R17, R0 ;  /* 0x0000001100007223 */ /* 0x000fe20000000000 */
[----:B--2---:R-:W0:Y:S03]  /*0dc0*/  FCHK P0, R23, R3 ;  /* 0x0000000317007302 */ /* 0x004e260000000000 */
[----:B------:R-:W-:-:S04]  /*0dd0*/  FFMA R16, R0, R23, RZ ;  /* 0x0000001700107223 */ /* 0x000fc800000000ff */
[----:B------:R-:W-:-:S04]  /*0de0*/  FFMA R17, R16, -R3, R23 ;  /* 0x8000000310117223 */ /* 0x000fc80000000017 */
[----:B------:R-:W-:Y:S01]  /*0df0*/  FFMA R16, R0, R17, R16 ;  /* 0x0000001100107223 */ /* 0x000fe20000000010 */
[----:B0-----:R-:W-:Y:S06]  /*0e00*/  @!P0 BRA `(.L_x_7) ;  /* 0x0000000000108947 */ /* 0x001fec0003800000 */
[----:B------:R-:W-:Y:S01]  /*0e10*/  IMAD.MOV.U32 R0, RZ, RZ, R23 ;  /* 0x000000ffff007224 */ /* 0x000fe200078e0017 */
[----:B------:R-:W-:-:S07]  /*0e20*/  MOV R16, 0xe40 ;  /* 0x00000e4000107802 */ /* 0x000fce0000000f00 */
[----:B------:R-:W-:Y:S05]  /*0e30*/  CALL.REL.NOINC `($__internal_0_$__cuda_sm3x_div_rn_noftz_f32_slowpath) ;  /* 0x0000001800b07944 */ /* 0x000fea0003c00000 */
[----:B------:R-:W-:-:S07]  /*0e40*/  MOV R16, R0 ;  /* 0x0000000000107202 */ /* 0x000fce0000000f00 */
.L_x_7:
[----:B------:R-:W-:Y:S05]  /*0e50*/  BSYNC.RECONVERGENT B2 ;  /* 0x0000000000027941 */ /* 0x000fea0003800200 */
.L_x_6:
        /* <DEDUP_REMOVED lines=13> */
.L_x_9:
[----:B------:R-:W-:Y:S05]  /*0f30*/  BSYNC.RECONVERGENT B2 ;  /* 0x0000000000027941 */ /* 0x000fea0003800200 */
.L_x_8:
        /* <DEDUP_REMOVED lines=15> */
.L_x_11:
[----:B------:R-:W-:Y:S05]  /*1030*/  BSYNC.RECONVERGENT B2 ;  /* 0x0000000000027941 */ /* 0x000fea0003800200 */
.L_x_10:
        /* <DEDUP_REMOVED lines=13> */
.L_x_13:
[----:B------:R-:W-:Y:S05]  /*1110*/  BSYNC.RECONVERGENT B2 ;  /* 0x0000000000027941 */ /* 0x000fea0003800200 */
.L_x_12:
        /* <DEDUP_REMOVED lines=15> */
.L_x_15:
[----:B------:R-:W-:Y:S05]  /*1210*/  BSYNC.RECONVERGENT B2 ;  /* 0x0000000000027941 */ /* 0x000fea0003800200 */
.L_x_14:
        /* <DEDUP_REMOVED lines=13> */
.L_x_17:
[----:B------:R-:W-:Y:S05]  /*12f0*/  BSYNC.RECONVERGENT B2 ;  /* 0x0000000000027941 */ /* 0x000fea0003800200 */
.L_x_16:
        /* <DEDUP_REMOVED lines=15> */
.L_x_19:
[----:B------:R-:W-:Y:S05]  /*13f0*/  BSYNC.RECONVERGENT B2 ;  /* 0x0000000000027941 */ /* 0x000fea0003800200 */
.L_x_18:
        /* <DEDUP_REMOVED lines=13> */
.L_x_21:
[----:B------:R-:W-:Y:S05]  /*14d0*/  BSYNC.RECONVERGENT B2 ;  /* 0x0000000000027941 */ /* 0x000fea0003800200 */
.L_x_20:
        /* <DEDUP_REMOVED lines=15> */
.L_x_23:
[----:B------:R-:W-:Y:S05]  /*15d0*/  BSYNC.RECONVERGENT B2 ;  /* 0x0000000000027941 */ /* 0x000fea0003800200 */
.L_x_22:
        /* <DEDUP_REMOVED lines=13> */
.L_x_25:
[----:B------:R-:W-:Y:S05]  /*16b0*/  BSYNC.RECONVERGENT B2 ;  /* 0x0000000000027941 */ /* 0x000fea0003800200 */
.L_x_24:
        /* <DEDUP_REMOVED lines=15> */
.L_x_27:
[----:B------:R-:W-:Y:S05]  /*17b0*/  BSYNC.RECONVERGENT B2 ;  /* 0x0000000000027941 */ /* 0x000fea0003800200 */
.L_x_26:
        /* <DEDUP_REMOVED lines=13> */
.L_x_29:
[----:B------:R-:W-:Y:S05]  /*1890*/  BSYNC.RECONVERGENT B2 ;  /* 0x0000000000027941 */ /* 0x000fea0003800200 */
.L_x_28:
        /* <DEDUP_REMOVED lines=15> */
.L_x_31:
[----:B------:R-:W-:Y:S05]  /*1990*/  BSYNC.RECONVERGENT B2 ;  /* 0x0000000000027941 */ /* 0x000fea0003800200 */
.L_x_30:
        /* <DEDUP_REMOVED lines=12> */
.L_x_33:
[----:B------:R-:W-:Y:S05]  /*1a60*/  BSYNC.RECONVERGENT B2 ;  /* 0x0000000000027941 */ /* 0x000fea0003800200 */
.L_x_32:
[----:B------:R-:W-:Y:S01]  /*1a70*/  FADD R22, R22, R0 ;  /* 0x0000000016167221 */ /* 0x000fe20000000000 */
[----:B------:R-:W-:Y:S01]  /*1a80*/  IADD3 R5, PT, PT, R5, 0x8, RZ ;  /* 0x0000000805057810 */ /* 0x000fe20007ffe0ff */
[----:B------:R-:W-:Y:S01]  /*1a90*/  VIADD R27, R27, 0x8 ;  /* 0x000000081b1b7836 */ /* 0x000fe20000000000 */
[----:B------:R-:W-:Y:S06]  /*1aa0*/  @P3 BRA `(.L_x_34) ;  /* 0xfffffff000303947 */ /* 0x000fec000383ffff */
.L_x_1:
[----:B------:R-:W-:-:S13]  /*1ab0*/  ISETP.GE.U32.AND P0, PT, R9, 0x3, PT ;  /* 0x000000030900780c */ /* 0x000fda0003f06070 */
[----:B------:R-:W-:Y:S05]  /*1ac0*/  @!P0 BRA `(.L_x_35) ;  /* 0x0000000400ec8947 */ /* 0x000fea0003800000 */
[----:B------:R-:W0:Y:S01]  /*1ad0*/  LDC.64 R18, c[0x0][0x3a0] ;  /* 0x0000e800ff127b82 */ /* 0x000e220000000a00 */
[----:B------:R-:W-:-:S05]  /*1ae0*/  IADD3 R15, PT, PT, R2, R5, RZ ;  /* 0x00000005020f7210 */ /* 0x000fca0007ffe0ff */
[----:B0-----:R-:W-:-:S05]  /*1af0*/  IMAD.WIDE R18, R15, 0x4, R18 ;  /* 0x000000040f127825 */ /* 0x001fca00078e0212 */
[----:B------:R-:W2:Y:S01]  /*1b00*/  LDG.E R20, desc[UR4][R18.64] ;  /* 0x0000000412147981 */ /* 0x000ea2000c1e1900 */
[----:B------:R-:W0:Y:S01]  /*1b10*/  MUFU.RCP R0, R3 ;  /* 0x0000000300007308 */ /* 0x000e220000001000 */
[----:B------:R-:W-:Y:S01]  /*1b20*/  BSSY.RECONVERGENT B2, `(.L_x_36) ;  /* 0x000000c000027945 */ /* 0x000fe20003800200 */
[----:B0-----:R-:W-:-:S04]  /*1b30*/  FFMA R15, R0, -R3, 1 ;  /* 0x3f800000000f7423 */ /* 0x001fc80000000803 */
[----:B------:R-:W-:Y:S02]  /*1b40*/  FFMA R0, R0, R15, R0 ;  /* 0x0000000f00007223 */ /* 0x000fe40000000000 */
[----:B--2---:R-:W0:Y:S02]  /*1b50*/  FCHK P0, R20, R3 ;  /* 0x0000000314007302 */ /* 0x004e240000000000 */
[----:B------:R-:W-:-:S04]  /*1b60*/  FFMA R15, R0, R20, RZ ;  /* 0x00000014000f7223 */ /* 0x000fc800000000ff */
[----:B------:R-:W-:-:S04]  /*1b70*/  FFMA R16, R15, -R3, R20 ;  /* 0x800000030f107223 */ /* 0x000fc80000000014 */
[----:B------:R-:W-:Y:S01]  /*1b80*/  FFMA R16, R0, R16, R15 ;  /* 0x0000001000107223 */ /* 0x000fe2000000000f */
[----:B0-----:R-:W-:Y:S06]  /*1b90*/  @!P0 BRA `(.L_x_37) ;  /* 0x0000000000108947 */ /* 0x001fec0003800000 */
[----:B------:R-:W-:Y:S02]  /*1ba0*/  MOV R0, R20 ;  /* 0x0000001400007202 */ /* 0x000fe40000000f00 */
[----:B------:R-:W-:-:S07]  /*1bb0*/  MOV R16, 0x1bd0 ;  /* 0x00001bd000107802 */ /* 0x000fce0000000f00 */
[----:B------:R-:W-:Y:S05]  /*1bc0*/  CALL.REL.NOINC `($__internal_0_$__cuda_sm3x_div_rn_noftz_f32_slowpath) ;  /* 0x0000000c004c7944 */ /* 0x000fea0003c00000 */
[----:B------:R-:W-:-:S07]  /*1bd0*/  MOV R16, R0 ;  /* 0x0000000000107202 */ /* 0x000fce0000000f00 */
.L_x_37:
[----:B------:R-:W-:Y:S05]  /*1be0*/  BSYNC.RECONVERGENT B2 ;  /* 0x0000000000027941 */ /* 0x000fea0003800200 */
.L_x_36:
        /* <DEDUP_REMOVED lines=9> */
[----:B------:R-:W-:Y:S01]  /*1c80*/  IMAD.MOV.U32 R0, RZ, RZ, R16 ;  /* 0x000000ffff007224 */ /* 0x000fe200078e0010 */
[----:B------:R-:W-:-:S07]  /*1c90*/  MOV R16, 0x1cb0 ;  /* 0x00001cb000107802 */ /* 0x000fce0000000f00 */
[----:B------:R-:W-:Y:S05]  /*1ca0*/  CALL.REL.NOINC `($__internal_0_$__cuda_sm3x_div_rn_noftz_f32_slowpath) ;  /* 0x0000000c00147944 */ /* 0x000fea0003c00000 */
[----:B------:R-:W-:-:S07]  /*1cb0*/  MOV R15, R0 ;  /* 0x00000000000f7202 */ /* 0x000fce0000000f00 */
.L_x_39:
[----:B------:R-:W-:Y:S05]  /*1cc0*/  BSYNC.RECONVERGENT B2 ;  /* 0x0000000000027941 */ /* 0x000fea0003800200 */
.L_x_38:
        /* <DEDUP_REMOVED lines=15> */
.L_x_41:
[----:B------:R-:W-:Y:S05]  /*1dc0*/  BSYNC.RECONVERGENT B2 ;  /* 0x0000000000027941 */ /* 0x000fea0003800200 */
.L_x_40:
        /* <DEDUP_REMOVED lines=13> */
.L_x_43:
[----:B------:R-:W-:Y:S05]  /*1ea0*/  BSYNC.RECONVERGENT B2 ;  /* 0x0000000000027941 */ /* 0x000fea0003800200 */
.L_x_42:
        /* <DEDUP_REMOVED lines=15> */
.L_x_45:
[----:B------:R-:W-:Y:S05]  /*1fa0*/  BSYNC.RECONVERGENT B2 ;  /* 0x0000000000027941 */ /* 0x000fea0003800200 */
.L_x_44:
        /* <DEDUP_REMOVED lines=13> */
.L_x_47:
[----:B------:R-:W-:Y:S05]  /*2080*/  BSYNC.RECONVERGENT B2 ;  /* 0x0000000000027941 */ /* 0x000fea0003800200 */
.L_x_46:
        /* <DEDUP_REMOVED lines=15> */
.L_x_49:
[----:B------:R-:W-:Y:S05]  /*2180*/  BSYNC.RECONVERGENT B2 ;  /* 0x0000000000027941 */ /* 0x000fea0003800200 */
.L_x_48:
        /* <DEDUP_REMOVED lines=12> */
.L_x_51:
[----:B------:R-:W-:Y:S05]  /*2250*/  BSYNC.RECONVERGENT B2 ;  /* 0x0000000000027941 */ /* 0x000fea0003800200 */
.L_x_50:
[----:B------:R-:W-:Y:S01]  /*2260*/  FADD R22, R20, R0 ;  /* 0x0000000014167221 */ /* 0x000fe20000000000 */
[----:B------:R-:W-:-:S07]  /*2270*/  IADD3 R5, PT, PT, R5, 0x4, RZ ;  /* 0x0000000405057810 */ /* 0x000fce0007ffe0ff */
.L_x_35:
[----:B------:R-:W-:-:S13]  /*2280*/  LOP3.LUT P0, RZ, R13, 0x1, RZ, 0xc0, !PT ;  /* 0x000000010dff7812 */ /* 0x000fda000780c0ff */
        /* <DEDUP_REMOVED lines=17> */
[----:B------:R-:W-:-:S07]  /*23a0*/  IMAD.MOV.U32 R16, RZ, RZ, R0 ;  /* 0x000000ffff107224 */ /* 0x000fce00078e0000 */
.L_x_54:
[----:B------:R-:W-:Y:S05]  /*23b0*/  BSYNC.RECONVERGENT B2 ;  /* 0x0000000000027941 */ /* 0x000fea0003800200 */
.L_x_53:
        /* <DEDUP_REMOVED lines=13> */
.L_x_56:
[----:B------:R-:W-:Y:S05]  /*2490*/  BSYNC.RECONVERGENT B2 ;  /* 0x0000000000027941 */ /* 0x000fea0003800200 */
.L_x_55:
        /* <DEDUP_REMOVED lines=15> */
.L_x_58:
[----:B------:R-:W-:Y:S05]  /*2590*/  BSYNC.RECONVERGENT B2 ;  /* 0x0000000000027941 */ /* 0x000fea0003800200 */
.L_x_57:
        /* <DEDUP_REMOVED lines=12> */
.L_x_60:
[----:B------:R-:W-:Y:S05]  /*2660*/  BSYNC.RECONVERGENT B2 ;  /* 0x0000000000027941 */ /* 0x000fea0003800200 */
.L_x_59:
[----:B------:R-:W-:Y:S01]  /*2670*/  FADD R22, R22, R0 ;  /* 0x0000000016167221 */ /* 0x000fe20000000000 */
[----:B------:R-:W-:-:S07]  /*2680*/  IADD3 R5, PT, PT, R5, 0x2, RZ ;  /* 0x0000000205057810 */ /* 0x000fce0007ffe0ff */
.L_x_52:
[----:B------:R-:W0:Y:S01]  /*2690*/  LDC.64 R16, c[0x0][0x3a0] ;  /* 0x0000e800ff107b82 */ /* 0x000e220000000a00 */
[----:B------:R-:W-:-:S05]  /*26a0*/  IADD3 R5, PT, PT, R2, R5, RZ ;  /* 0x0000000502057210 */ /* 0x000fca0007ffe0ff */
[----:B0-----:R-:W-:-:S06]  /*26b0*/  IMAD.WIDE R16, R5, 0x4, R16 ;  /* 0x0000000405107825 */ /* 0x001fcc00078e0210 */
        /* <DEDUP_REMOVED lines=14> */
.L_x_62:
[----:B------:R-:W-:Y:S05]  /*27a0*/  BSYNC.RECONVERGENT B2 ;  /* 0x0000000000027941 */ /* 0x000fea0003800200 */
.L_x_61:
        /* <DEDUP_REMOVED lines=12> */
.L_x_64:
[----:B------:R-:W-:Y:S05]  /*2870*/  BSYNC.RECONVERGENT B2 ;  /* 0x0000000000027941 */ /* 0x000fea0003800200 */
.L_x_63:
[----:B------:R-:W-:Y:S01]  /*2880*/  FADD R22, R0, R22 ;  /* 0x0000001600167221 */ /* 0x000fe20000000000 */
[----:B------:R-:W-:Y:S06]  /*2890*/  @P2 BRA `(.L_x_65) ;  /* 0xffffffe000842947 */ /* 0x000fec000383ffff */
.L_x_0:
[----:B------:R-:W0:Y:S02]  /*28a0*/  LDC.64 R2, c[0x0][0x3a8] ;  /* 0x0000ea00ff027b82 */ /* 0x000e240000000a00 */
[----:B0-----:R-:W-:-:S05]  /*28b0*/  IMAD.WIDE R14, R14, 0x4, R2 ;  /* 0x000000040e0e7825 */ /* 0x001fca00078e0202 */
[----:B------:R-:W2:Y:S02]  /*28c0*/  LDG.E R3, desc[UR4][R14.64] ;  /* 0x000000040e037981 */ /* 0x000ea4000c1e1900 */
[----:B--2---:R-:W-:-:S05]  /*28d0*/  FADD R3, R3, R22 ;  /* 0x0000001603037221 */ /* 0x004fca0000000000 */
[----:B------:R-:W-:Y:S01]  /*28e0*/  STG.E desc[UR4][R14.64], R3 ;  /* 0x000000030e007986 */ /* 0x000fe2000c101904 */
[----:B------:R-:W-:Y:S05]  /*28f0*/  EXIT ;  /* 0x000000000000794d */ /* 0x000fea0003800000 */
        .weak           $__internal_0_$__cuda_sm3x_div_rn_noftz_f32_slowpath
        .type           $__internal_0_$__cuda_sm3x_div_rn_noftz_f32_slowpath,@function
        .size           $__internal_0_$__cuda_sm3x_div_rn_noftz_f32_slowpath,(.L_x_197 - $__internal_0_$__cuda_sm3x_div_rn_noftz_f32_slowpath)
$__internal_0_$__cuda_sm3x_div_rn_noftz_f32_slowpath:
[----:B------:R-:W-:Y:S01]  /*2900*/  SHF.R.U32.HI R15, RZ, 0x17, R3 ;  /* 0x00000017ff0f7819 */ /* 0x000fe20000011603 */
[----:B------:R-:W-:Y:S01]  /*2910*/  BSSY.RECONVERGENT B0, `(.L_x_66) ;  /* 0x0000063000007945 */ /* 0x000fe20003800200 */
[----:B------:R-:W-:Y:S02]  /*2920*/  SHF.R.U32.HI R24, RZ, 0x17, R0 ;  /* 0x00000017ff187819 */ /* 0x000fe40000011600 */
[----:B------:R-:W-:Y:S02]  /*2930*/  LOP3.LUT R15, R15, 0xff, RZ, 0xc0, !PT ;  /* 0x000000ff0f0f7812 */ /* 0x000fe400078ec0ff */
[----:B------:R-:W-:Y:S02]  /*2940*/  LOP3.LUT R24, R24, 0xff, RZ, 0xc0, !PT ;  /* 0x000000ff18187812 */ /* 0x000fe400078ec0ff */
[----:B------:R-:W-:Y:S02]  /*2950*/  IADD3 R23, PT, PT, R15, -0x1, RZ ;  /* 0xffffffff0f177810 */ /* 0x000fe40007ffe0ff */
[----:B------:R-:W-:Y:S01]  /*2960*/  MOV R29, R3 ;  /* 0x00000003001d7202 */ /* 0x000fe20000000f00 */
[----:B------:R-:W-:Y:S01]  /*2970*/  VIADD R25, R24, 0xffffffff ;  /* 0xffffffff18197836 */ /* 0x000fe20000000000 */
[----:B------:R-:W-:-:S04]  /*2980*/  ISETP.GT.U32.AND P0, PT, R23, 0xfd, PT ;  /* 0x000000fd1700780c */ /* 0x000fc80003f04070 */
[----:B------:R-:W-:-:S13]  /*2990*/  ISETP.GT.U32.OR P0, PT, R25, 0xfd, P0 ;  /* 0x000000fd1900780c */ /* 0x000fda0000704470 */
[----:B------:R-:W-:Y:S01]  /*29a0*/  @!P0 MOV R17, RZ ;  /* 0x000000ff00118202 */ /* 0x000fe20000000f00 */
[----:B------:R-:W-:Y:S06]  /*29b0*/  @!P0 BRA `(.L_x_67) ;  /* 0x00000000005c8947 */ /* 0x000fec0003800000 */
[----:B------:R-:W-:Y:S02]  /*29c0*/  FSETP.GTU.FTZ.AND P0, PT, |R0|, +INF , PT ;  /* 0x7f8000000000780b */ /* 0x000fe40003f1c200 */
[----:B------:R-:W-:-:S04]  /*29d0*/  FSETP.GTU.FTZ.AND P1, PT, |R3|, +INF , PT ;  /* 0x7f8000000300780b */ /* 0x000fc80003f3c200 */
[----:B------:R-:W-:-:S13]  /*29e0*/  PLOP3.LUT P0, PT, P0, P1, PT, 0xf8, 0x8f ;  /* 0x00000000008f781c */ /* 0x000fda0000703f70 */
[----:B------:R-:W-:Y:S05]  /*29f0*/  @P0 BRA `(.L_x_68) ;  /* 0x00000004004c0947 */ /* 0x000fea0003800000 */
[----:B------:R-:W-:-:S13]  /*2a00*/  LOP3.LUT P0, RZ, R29, 0x7fffffff, R0, 0xc8, !PT ;  /* 0x7fffffff1dff7812 */ /* 0x000fda000780c800 */
[----:B------:R-:W-:Y:S05]  /*2a10*/  @!P0 BRA `(.L_x_69) ;  /* 0x00000004003c8947 */ /* 0x000fea0003800000 */
[C---:B------:R-:W-:Y:S02]  /*2a20*/  FSETP.NEU.FTZ.AND P1, PT, |R0|.reuse, +INF , PT ;  /* 0x7f8000000000780b */ /* 0x040fe40003f3d200 */
[----:B------:R-:W-:Y:S02]  /*2a30*/  FSETP.NEU.FTZ.AND P4, PT, |R3|, +INF , PT ;  /* 0x7f8000000300780b */ /* 0x000fe40003f9d200 */
[----:B------:R-:W-:-:S11]  /*2a40*/  FSETP.NEU.FTZ.AND P0, PT, |R0|, +INF , PT ;  /* 0x7f8000000000780b */ /* 0x000fd60003f1d200 */
[----:B------:R-:W-:Y:S05]  /*2a50*/  @!P4 BRA !P1, `(.L_x_69) ;  /* 0x00000004002cc947 */ /* 0x000fea0004800000 */
[----:B------:R-:W-:-:S04]  /*2a60*/  LOP3.LUT P1, RZ, R0, 0x7fffffff, RZ, 0xc0, !PT ;  /* 0x7fffffff00ff7812 */ /* 0x000fc8000782c0ff */
[----:B------:R-:W-:-:S13]  /*2a70*/  PLOP3.LUT P1, PT, P4, P1, PT, 0x2f, 0xf2 ;  /* 0x0000000000f2781c */ /* 0x000fda0002722577 */
[----:B------:R-:W-:Y:S05]  /*2a80*/  @P1 BRA `(.L_x_70) ;  /* 0x0000000400181947 */ /* 0x000fea0003800000 */
[----:B------:R-:W-:-:S04]  /*2a90*/  LOP3.LUT P1, RZ, R29, 0x7fffffff, RZ, 0xc0, !PT ;  /* 0x7fffffff1dff7812 */ /* 0x000fc8000782c0ff */
[----:B------:R-:W-:-:S13]  /*2aa0*/  PLOP3.LUT P0, PT, P0, P1, PT, 0x2f, 0xf2 ;  /* 0x0000000000f2781c */ /* 0x000fda0000702577 */
[----:B------:R-:W-:Y:S05]  /*2ab0*/  @P0 BRA `(.L_x_71) ;  /* 0x0000000400000947 */ /* 0x000fea0003800000 */
[----:B------:R-:W-:Y:S02]  /*2ac0*/  ISETP.GE.AND P0, PT, R25, RZ, PT ;  /* 0x000000ff1900720c */ /* 0x000fe40003f06270 */
[----:B------:R-:W-:-:S11]  /*2ad0*/  ISETP.GE.AND P1, PT, R23, RZ, PT ;  /* 0x000000ff1700720c */ /* 0x000fd60003f26270 */
[----:B------:R-:W-:Y:S01]  /*2ae0*/  @P0 MOV R17, RZ ;  /* 0x000000ff00110202 */ /* 0x000fe20000000f00 */
[----:B------:R-:W-:Y:S02]  /*2af0*/  @!P0 IMAD.MOV.U32 R17, RZ, RZ, -0x40 ;  /* 0xffffffc0ff118424 */ /* 0x000fe400078e00ff */
[----:B------:R-:W-:Y:S01]  /*2b00*/  @!P0 FFMA R0, R0, 1.84467440737095516160e+19, RZ ;  /* 0x5f80000000008823 */ /* 0x000fe200000000ff */
[----:B------:R-:W-:Y:S02]  /*2b10*/  @!P1 FFMA R29, R3, 1.84467440737095516160e+19, RZ ;  /* 0x5f800000031d9823 */ /* 0x000fe400000000ff */
[----:B------:R-:W-:-:S07]  /*2b20*/  @!P1 IADD3 R17, PT, PT, R17, 0x40, RZ ;  /* 0x0000004011119810 */ /* 0x000fce0007ffe0ff */
.L_x_67:
[----:B------:R-:W-:Y:S01]  /*2b30*/  LEA R28, R15, 0xc0800000, 0x17 ;  /* 0xc08000000f1c7811 */ /* 0x000fe200078eb8ff */
[----:B------:R-:W-:Y:S01]  /*2b40*/  BSSY.RECONVERGENT B1, `(.L_x_72) ;  /* 0x0000036000017945 */ /* 0x000fe20003800200 */
[----:B------:R-:W-:Y:S02]  /*2b50*/  IADD3 R24, PT, PT, R24, -0x7f, RZ ;  /* 0xffffff8118187810 */ /* 0x000fe40007ffe0ff */
[----:B------:R-:W-:-:S03]  /*2b60*/  IADD3 R29, PT, PT, -R28, R29, RZ ;  /* 0x0000001d1c1d7210 */ /* 0x000fc60007ffe1ff */
[C---:B------:R-:W-:Y:S01]  /*2b70*/  IMAD R0, R24.reuse, -0x800000, R0 ;  /* 0xff80000018007824 */ /* 0x040fe200078e0200 */
[----:B------:R-:W0:Y:S01]  /*2b80*/  MUFU.RCP R28, R29 ;  /* 0x0000001d001c7308 */ /* 0x000e220000001000 */
[----:B------:R-:W-:Y:S01]  /*2b90*/  FADD.FTZ R23, -R29, -RZ ;  /* 0x800000ff1d177221 */ /* 0x000fe20000010100 */
[----:B------:R-:W-:-:S05]  /*2ba0*/  IADD3 R24, PT, PT, R24, 0x7f, -R15 ;  /* 0x0000007f18187810 */ /* 0x000fca0007ffe80f */
[----:B------:R-:W-:Y:S02]  /*2bb0*/  IMAD.IADD R17, R24, 0x1, R17 ;  /* 0x0000000118117824 */ /* 0x000fe400078e0211 */
[----:B0-----:R-:W-:-:S04]  /*2bc0*/  FFMA R15, R28, R23, 1 ;  /* 0x3f8000001c0f7423 */ /* 0x001fc80000000017 */
[----:B------:R-:W-:-:S04]  /*2bd0*/  FFMA R15, R28, R15, R28 ;  /* 0x0000000f1c0f7223 */ /* 0x000fc8000000001c */
[----:B------:R-:W-:-:S04]  /*2be0*/  FFMA R28, R0, R15, RZ ;  /* 0x0000000f001c7223 */ /* 0x000fc800000000ff */
[----:B------:R-:W-:-:S04]  /*2bf0*/  FFMA R24, R23, R28, R0 ;  /* 0x0000001c17187223 */ /* 0x000fc80000000000 */
[----:B------:R-:W-:-:S04]  /*2c00*/  FFMA R24, R15, R24, R28 ;  /* 0x000000180f187223 */ /* 0x000fc8000000001c */
[----:B------:R-:W-:-:S04]  /*2c10*/  FFMA R25, R23, R24, R0 ;  /* 0x0000001817197223 */ /* 0x000fc80000000000 */
[----:B------:R-:W-:-:S05]  /*2c20*/  FFMA R0, R15, R25, R24 ;  /* 0x000000190f007223 */ /* 0x000fca0000000018 */
[----:B------:R-:W-:-:S04]  /*2c30*/  SHF.R.U32.HI R28, RZ, 0x17, R0 ;  /* 0x00000017ff1c7819 */ /* 0x000fc80000011600 */
[----:B------:R-:W-:-:S04]  /*2c40*/  LOP3.LUT R28, R28, 0xff, RZ, 0xc0, !PT ;  /* 0x000000ff1c1c7812 */ /* 0x000fc800078ec0ff */
[----:B------:R-:W-:-:S04]  /*2c50*/  IADD3 R23, PT, PT, R28, R17, RZ ;  /* 0x000000111c177210 */ /* 0x000fc80007ffe0ff */
[----:B------:R-:W-:-:S04]  /*2c60*/  IADD3 R28, PT, PT, R23, -0x1, RZ ;  /* 0xffffffff171c7810 */ /* 0x000fc80007ffe0ff */
[----:B------:R-:W-:-:S13]  /*2c70*/  ISETP.GE.U32.AND P0, PT, R28, 0xfe, PT ;  /* 0x000000fe1c00780c */ /* 0x000fda0003f06070 */
[----:B------:R-:W-:Y:S05]  /*2c80*/  @!P0 BRA `(.L_x_73) ;  /* 0x0000000000808947 */ /* 0x000fea0003800000 */
[----:B------:R-:W-:-:S13]  /*2c90*/  ISETP.GT.AND P0, PT, R23, 0xfe, PT ;  /* 0x000000fe1700780c */ /* 0x000fda0003f04270 */
[----:B------:R-:W-:Y:S05]  /*2ca0*/  @P0 BRA `(.L_x_74) ;  /* 0x00000000006c0947 */ /* 0x000fea0003800000 */
[----:B------:R-:W-:-:S13]  /*2cb0*/  ISETP.GE.AND P0, PT, R23, 0x1, PT ;  /* 0x000000011700780c */ /* 0x000fda0003f06270 */
[----:B------:R-:W-:Y:S05]  /*2cc0*/  @P0 BRA `(.L_x_75) ;  /* 0x0000000000740947 */ /* 0x000fea0003800000 */
[----:B------:R-:W-:Y:S02]  /*2cd0*/  ISETP.GE.AND P0, PT, R23, -0x18, PT ;  /* 0xffffffe81700780c */ /* 0x000fe40003f06270 */
[----:B------:R-:W-:-:S11]  /*2ce0*/  LOP3.LUT R0, R0, 0x80000000, RZ, 0xc0, !PT ;  /* 0x8000000000007812 */ /* 0x000fd600078ec0ff */
[----:B------:R-:W-:Y:S05]  /*2cf0*/  @!P0 BRA `(.L_x_75) ;  /* 0x0000000000688947 */ /* 0x000fea0003800000 */
[CCC-:B------:R-:W-:Y:S01]  /*2d00*/  FFMA.RP R17, R15.reuse, R25.reuse, R24.reuse ;  /* 0x000000190f117223 */ /* 0x1c0fe20000008018 */
[CCC-:B------:R-:W-:Y:S01]  /*2d10*/  FFMA.RM R28, R15.reuse, R25.reuse, R24.reuse ;  /* 0x000000190f1c7223 */ /* 0x1c0fe20000004018 */
[----:B------:R-:W-:Y:S01]  /*2d20*/  FFMA.RZ R15, R15, R25, R24 ;  /* 0x000000190f0f7223 */ /* 0x000fe2000000c018 */
[C---:B------:R-:W-:Y:S02]  /*2d30*/  ISETP.NE.AND P4, PT, R23.reuse, RZ, PT ;  /* 0x000000ff1700720c */ /* 0x040fe40003f85270 */
[----:B------:R-:W-:Y:S02]  /*2d40*/  ISETP.NE.AND P1, PT, R23, RZ, PT ;  /* 0x000000ff1700720c */ /* 0x000fe40003f25270 */
[----:B------:R-:W-:Y:S02]  /*2d50*/  LOP3.LUT R15, R15, 0x7fffff, RZ, 0xc0, !PT ;  /* 0x007fffff0f0f7812 */ /* 0x000fe400078ec0ff */
[----:B------:R-:W-:Y:S02]  /*2d60*/  FSETP.NEU.FTZ.AND P0, PT, R17, R28, PT ;  /* 0x0000001c1100720b */ /* 0x000fe40003f1d000 */
[----:B------:R-:W-:Y:S01]  /*2d70*/  IADD3 R17, PT, PT, R23, 0x20, RZ ;  /* 0x0000002017117810 */ /* 0x000fe20007ffe0ff */
[----:B------:R-:W-:Y:S01]  /*2d80*/  IMAD.MOV R23, RZ, RZ, -R23 ;  /* 0x000000ffff177224 */ /* 0x000fe200078e0a17 */
[----:B------:R-:W-:-:S04]  /*2d90*/  LOP3.LUT R24, R15, 0x800000, RZ, 0xfc, !PT ;  /* 0x008000000f187812 */ /* 0x000fc800078efcff */
[----:B------:R-:W-:Y:S02]  /*2da0*/  SHF.L.U32 R17, R24, R17, RZ ;  /* 0x0000001118117219 */ /* 0x000fe400000006ff */
[----:B------:R-:W-:Y:S02]  /*2db0*/  SEL R23, R23, RZ, P4 ;  /* 0x000000ff17177207 */ /* 0x000fe40002000000 */
[----:B------:R-:W-:Y:S02]  /*2dc0*/  ISETP.NE.AND P1, PT, R17, RZ, P1 ;  /* 0x000000ff1100720c */ /* 0x000fe40000f25270 */
[----:B------:R-:W-:Y:S02]  /*2dd0*/  SHF.R.U32.HI R24, RZ, R23, R24 ;  /* 0x00000017ff187219 */ /* 0x000fe40000011618 */
[----:B------:R-:W-:Y:S02]  /*2de0*/  PLOP3.LUT P0, PT, P0, P1, PT, 0xf8, 0x8f ;  /* 0x00000000008f781c */ /* 0x000fe40000703f70 */
[----:B------:R-:W-:-:S02]  /*2df0*/  SHF.R.U32.HI R17, RZ, 0x1, R24 ;  /* 0x00000001ff117819 */ /* 0x000fc40000011618 */
[----:B------:R-:W-:-:S04]  /*2e00*/  SEL R28, RZ, 0x1, !P0 ;  /* 0x00000001ff1c7807 */ /* 0x000fc80004000000 */
[----:B------:R-:W-:-:S04]  /*2e10*/  LOP3.LUT R15, R28, 0x1, R17, 0xf8, !PT ;  /* 0x000000011c0f7812 */ /* 0x000fc800078ef811 */
[----:B------:R-:W-:-:S04]  /*2e20*/  LOP3.LUT R24, R15, R24, RZ, 0xc0, !PT ;  /* 0x000000180f187212 */ /* 0x000fc800078ec0ff */
[----:B------:R-:W-:-:S04]  /*2e30*/  IADD3 R17, PT, PT, R17, R24, RZ ;  /* 0x0000001811117210 */ /* 0x000fc80007ffe0ff */
[----:B------:R-:W-:Y:S01]  /*2e40*/  LOP3.LUT R0, R17, R0, RZ, 0xfc, !PT ;  /* 0x0000000011007212 */ /* 0x000fe200078efcff */
[----:B------:R-:W-:Y:S06]  /*2e50*/  BRA `(.L_x_75) ;  /* 0x0000000000107947 */ /* 0x000fec0003800000 */
.L_x_74:
[----:B------:R-:W-:-:S04]  /*2e60*/  LOP3.LUT R0, R0, 0x80000000, RZ, 0xc0, !PT ;  /* 0x8000000000007812 */ /* 0x000fc800078ec0ff */
[----:B------:R-:W-:Y:S01]  /*2e70*/  LOP3.LUT R0, R0, 0x7f800000, RZ, 0xfc, !PT ;  /* 0x7f80000000007812 */ /* 0x000fe200078efcff */
[----:B------:R-:W-:Y:S06]  /*2e80*/  BRA `(.L_x_75) ;  /* 0x0000000000047947 */ /* 0x000fec0003800000 */
.L_x_73:
[----:B------:R-:W-:-:S07]  /*2e90*/  LEA R0, R17, R0, 0x17 ;  /* 0x0000000011007211 */ /* 0x000fce00078eb8ff */
.L_x_75:
[----:B------:R-:W-:Y:S05]  /*2ea0*/  BSYNC.RECONVERGENT B1 ;  /* 0x0000000000017941 */ /* 0x000fea0003800200 */
.L_x_72:
[----:B------:R-:W-:Y:S05]  /*2eb0*/  BRA `(.L_x_76) ;  /* 0x0000000000207947 */ /* 0x000fea0003800000 */
.L_x_71:
[----:B------:R-:W-:-:S04]  /*2ec0*/  LOP3.LUT R0, R29, 0x80000000, R0, 0x48, !PT ;  /* 0x800000001d007812 */ /* 0x000fc800078e4800 */
[----:B------:R-:W-:Y:S01]  /*2ed0*/  LOP3.LUT R0, R0, 0x7f800000, RZ, 0xfc, !PT ;  /* 0x7f80000000007812 */ /* 0x000fe200078efcff */
[----:B------:R-:W-:Y:S06]  /*2ee0*/  BRA `(.L_x_76) ;  /* 0x0000000000147947 */ /* 0x000fec0003800000 */
.L_x_70:
[----:B------:R-:W-:Y:S01]  /*2ef0*/  LOP3.LUT R0, R29, 0x80000000, R0, 0x48, !PT ;  /* 0x800000001d007812 */ /* 0x000fe200078e4800 */
[----:B------:R-:W-:Y:S06]  /*2f00*/  BRA `(.L_x_76) ;  /* 0x00000000000c7947 */ /* 0x000fec0003800000 */
.L_x_69:
[----:B------:R-:W0:Y:S01]  /*2f10*/  MUFU.RSQ R0, -QNAN ;  /* 0xffc0000000007908 */ /* 0x000e220000001400 */
[----:B------:R-:W-:Y:S05]  /*2f20*/  BRA `(.L_x_76) ;  /* 0x0000000000047947 */ /* 0x000fea0003800000 */
.L_x_68:
[----:B------:R-:W-:-:S07]  /*2f30*/  FADD.FTZ R0, R0, R3 ;  /* 0x0000000300007221 */ /* 0x000fce0000010000 */
.L_x_76:
[----:B------:R-:W-:Y:S05]  /*2f40*/  BSYNC.RECONVERGENT B0 ;  /* 0x0000000000007941 */ /* 0x000fea0003800200 */
.L_x_66:
[----:B------:R-:W-:-:S04]  /*2f50*/  HFMA2 R17, -RZ, RZ, 0, 0 ;  /* 0x00000000ff117431 */ /* 0x000fc800000001ff */
[----:B0-----:R-:W-:Y:S05]  /*2f60*/  RET.REL.NODEC R16 `(meanpool_backward) ;  /* 0xffffffd010247950 */ /* 0x001fea0003c3ffff */
.L_x_77:
[----:B------:R-:W-:-:S00]  /*2f70*/  BRA `(.L_x_77) ;  /* 0xfffffffc00fc7947 */ /* 0x000fc0000383ffff */
[----:B------:R-:W-:-:S00]  /*2f80*/  NOP ;  /* 0x0000000000007918 */ /* 0x000fc00000000000 */
[----:B------:R-:W-:-:S00]  /*2f90*/  NOP ;  /* 0x0000000000007918 */ /* 0x000fc00000000000 */
[----:B------:R-:W-:-:S00]  /*2fa0*/  NOP ;  /* 0x0000000000007918 */ /* 0x000fc00000000000 */
[----:B------:R-:W-:-:S00]  /*2fb0*/  NOP ;  /* 0x0000000000007918 */ /* 0x000fc00000000000 */
[----:B------:R-:W-:-:S00]  /*2fc0*/  NOP ;  /* 0x0000000000007918 */ /* 0x000fc00000000000 */
[----:B------:R-:W-:-:S00]  /*2fd0*/  NOP ;  /* 0x0000000000007918 */ /* 0x000fc00000000000 */
[----:B------:R-:W-:-:S00]  /*2fe0*/  NOP ;  /* 0x0000000000007918 */ /* 0x000fc00000000000 */
[----:B------:R-:W-:-:S00]  /*2ff0*/  NOP ;  /* 0x0000000000007918 */ /* 0x000fc00000000000 */
.L_x_197:


//--------------------- .text.meanpool_forward    --------------------------
	.section	.text.meanpool_forward,"ax",@progbits
	.align	128
        .global         meanpool_forward
        .type           meanpool_forward,@function
        .size           meanpool_forward,(.L_x_198 - meanpool_forward)
        .other          meanpool_forward,@"STO_CUDA_ENTRY STV_DEFAULT"
meanpool_forward:
.text.meanpool_forward:
        /* <DEDUP_REMOVED lines=8> */
[----:B0-----:R-:W-:-:S05]  /*0080*/  IMAD R7, R7, UR4, R0 ;  /* 0x0000000407077c24 */ /* 0x001fca000f8e0200 */
[----:B--2---:R-:W-:-:S13]  /*0090*/  ISETP.GE.AND P0, PT, R7, UR7, PT ;  /* 0x0000000707007c0c */ /* 0x004fda000bf06270 */
[----:B------:R-:W-:Y:S05]  /*00a0*/  @P0 EXIT ;  /* 0x000000000000094d */ /* 0x000fea0003800000 */
[----:B------:R-:W0:Y:S01]  /*00b0*/  LDC.64 R2, c[0x0][0x390] ;  /* 0x0000e400ff027b82 */ /* 0x000e220000000a00 */
[----:B------:R-:W1:Y:S01]  /*00c0*/  LDCU UR5, c[0x0][0x388] ;  /* 0x00007100ff0577ac */ /* 0x000e620008000800 */
[----:B------:R-:W-:Y:S01]  /*00d0*/  IABS R15, R7 ;  /* 0x00000007000f7213 */ /* 0x000fe20000000000 */
[----:B------:R-:W2:Y:S01]  /*00e0*/  LDCU UR4, c[0x0][0x398] ;  /* 0x00007300ff0477ac */ /* 0x000ea20008000800 */
[----:B------:R-:W3:Y:S01]  /*00f0*/  LDCU.64 UR8, c[0x0][0x358] ;  /* 0x00006b00ff0877ac */ /* 0x000ee20008000a00 */
[----:B0-----:R-:W-:Y:S02]  /*0100*/  IABS R5, R2 ;  /* 0x0000000200057213 */ /* 0x001fe40000000000 */
[----:B-1----:R-:W-:Y:S02]  /*0110*/  IADD3 R0, PT, PT, -R3, UR5, RZ ;  /* 0x0000000503007c10 */ /* 0x002fe4000fffe1ff */
[----:B------:R-:W0:Y:S02]  /*0120*/  I2F.RP R4, R5 ;  /* 0x0000000500047306 */ /* 0x000e240000209400 */
[----:B--2---:R-:W-:-:S06]  /*0130*/  IADD3 R11, PT, PT, R0, UR4, RZ ;  /* 0x00000004000b7c10 */ /* 0x004fcc000fffe0ff */
[----:B0-----:R-:W0:Y:S02]  /*0140*/  MUFU.RCP R4, R4 ;  /* 0x0000000400047308 */ /* 0x001e240000001000 */
[----:B0-----:R-:W-:-:S06]  /*0150*/  VIADD R8, R4, 0xffffffe ;  /* 0x0ffffffe04087836 */ /* 0x001fcc0000000000 */
[----:B------:R0:W1:Y:S02]  /*0160*/  F2I.FTZ.U32.TRUNC.NTZ R9, R8 ;  /* 0x0000000800097305 */ /* 0x000064000021f000 */
[----:B0-----:R-:W-:Y:S02]  /*0170*/  IMAD.MOV.U32 R8, RZ, RZ, RZ ;  /* 0x000000ffff087224 */ /* 0x001fe400078e00ff */
[----:B-1----:R-:W-:-:S04]  /*0180*/  IMAD.MOV R6, RZ, RZ, -R9 ;  /* 0x000000ffff067224 */ /* 0x002fc800078e0a09 */
[----:B------:R-:W-:Y:S01]  /*0190*/  IMAD R13, R6, R5, RZ ;  /* 0x00000005060d7224 */ /* 0x000fe200078e02ff */
[----:B------:R-:W-:Y:S02]  /*01a0*/  IABS R6, R11 ;  /* 0x0000000b00067213 */ /* 0x000fe40000000000 */
[----:B------:R-:W-:Y:S01]  /*01b0*/  LOP3.LUT R11, R11, R2, RZ, 0x3c, !PT ;  /* 0x000000020b0b7212 */ /* 0x000fe200078e3cff */
[----:B------:R-:W-:-:S03]  /*01c0*/  IMAD.HI.U32 R9, R9, R13, R8 ;  /* 0x0000000d09097227 */ /* 0x000fc600078e0008 */
[----:B------:R-:W-:Y:S02]  /*01d0*/  ISETP.GE.AND P2, PT, R11, RZ, PT ;  /* 0x000000ff0b00720c */ /* 0x000fe40003f46270 */
[----:B------:R-:W-:Y:S01]  /*01e0*/  LOP3.LUT R11, RZ, R2, RZ, 0x33, !PT ;  /* 0x00000002ff0b7212 */ /* 0x000fe200078e33ff */
[----:B------:R-:W-:-:S04]  /*01f0*/  IMAD.HI.U32 R4, R9, R6, RZ ;  /* 0x0000000609047227 */ /* 0x000fc800078e00ff */
[----:B------:R-:W-:-:S04]  /*0200*/  IMAD.MOV R0, RZ, RZ, -R4 ;  /* 0x000000ffff007224 */ /* 0x000fc800078e0a04 */
[C---:B------:R-:W-:Y:S02]  /*0210*/  IMAD R6, R5.reuse, R0, R6 ;  /* 0x0000000005067224 */ /* 0x040fe400078e0206 */
[----:B------:R-:W0:Y:S03]  /*0220*/  LDC R0, c[0x0][0x384] ;  /* 0x0000e100ff007b82 */ /* 0x000e260000000800 */
[----:B------:R-:W-:-:S13]  /*0230*/  ISETP.GT.U32.AND P1, PT, R5, R6, PT ;  /* 0x000000060500720c */ /* 0x000fda0003f24070 */
[----:B------:R-:W-:Y:S01]  /*0240*/  @!P1 IADD3 R6, PT, PT, R6, -R5, RZ ;  /* 0x8000000506069210 */ /* 0x000fe20007ffe0ff */
[----:B------:R-:W-:-:S03]  /*0250*/  @!P1 VIADD R4, R4, 0x1 ;  /* 0x0000000104049836 */ /* 0x000fc60000000000 */
[----:B------:R-:W-:Y:S02]  /*0260*/  ISETP.GE.U32.AND P0, PT, R6, R5, PT ;  /* 0x000000050600720c */ /* 0x000fe40003f06070 */
[----:B0-----:R-:W-:-:S04]  /*0270*/  IADD3 R13, PT, PT, -R3, UR4, R0 ;  /* 0x00000004030d7c10 */ /* 0x001fc8000fffe100 */
[----:B------:R-:W-:Y:S02]  /*0280*/  IABS R10, R13 ;  /* 0x0000000d000a7213 */ /* 0x000fe40000000000 */
[----:B------:R-:W-:-:S05]  /*0290*/  LOP3.LUT R13, R13, R2, RZ, 0x3c, !PT ;  /* 0x000000020d0d7212 */ /* 0x000fca00078e3cff */
[----:B------:R-:W-:Y:S01]  /*02a0*/  @P0 VIADD R4, R4, 0x1 ;  /* 0x0000000104040836 */ /* 0x000fe20000000000 */
[----:B------:R-:W-:Y:S01]  /*02b0*/  ISETP.NE.AND P0, PT, R2, RZ, PT ;  /* 0x000000ff0200720c */ /* 0x000fe20003f05270 */
[----:B------:R-:W-:Y:S01]  /*02c0*/  IMAD.HI.U32 R9, R9, R10, RZ ;  /* 0x0000000a09097227 */ /* 0x000fe200078e00ff */
[----:B------:R-:W-:Y:S02]  /*02d0*/  ISETP.GE.AND P3, PT, R13, RZ, PT ;  /* 0x000000ff0d00720c */ /* 0x000fe40003f66270 */
[----:B------:R-:W-:Y:S01]  /*02e0*/  @!P2 IADD3 R4, PT, PT, -R4, RZ, RZ ;  /* 0x000000ff0404a210 */ /* 0x000fe20007ffe1ff */
[----:B------:R-:W-:-:S03]  /*02f0*/  IMAD.MOV R12, RZ, RZ, -R9 ;  /* 0x000000ffff0c7224 */ /* 0x000fc600078e0a09 */
[----:B------:R-:W-:Y:S01]  /*0300*/  SEL R6, R11, R4, !P0 ;  /* 0x000000040b067207 */ /* 0x000fe20004000000 */
[----:B------:R-:W-:-:S04]  /*0310*/  IMAD R10, R5, R12, R10 ;  /* 0x0000000c050a7224 */ /* 0x000fc800078e020a */
[----:B------:R-:W-:Y:S01]  /*0320*/  VIADD R4, R6, 0x1 ;  /* 0x0000000106047836 */ /* 0x000fe20000000000 */
[----:B------:R-:W-:-:S04]  /*0330*/  ISETP.GT.U32.AND P2, PT, R5, R10, PT ;  /* 0x0000000a0500720c */ /* 0x000fc80003f44070 */
[-C--:B------:R-:W-:Y:S02]  /*0340*/  IABS R8, R4.reuse ;  /* 0x0000000400087213 */ /* 0x080fe40000000000 */
[----:B------:R-:W-:Y:S02]  /*0350*/  IABS R16, R4 ;  /* 0x0000000400107213 */ /* 0x000fe40000000000 */
[----:B------:R-:W0:Y:S05]  /*0360*/  I2F.RP R14, R8 ;  /* 0x00000008000e7306 */ /* 0x000e2a0000209400 */
[----:B------:R-:W-:Y:S01]  /*0370*/  @!P2 IADD3 R10, PT, PT, R10, -R5, RZ ;  /* 0x800000050a0aa210 */ /* 0x000fe20007ffe0ff */
[----:B------:R-:W-:-:S03]  /*0380*/  @!P2 VIADD R9, R9, 0x1 ;  /* 0x000000010909a836 */ /* 0x000fc60000000000 */
[----:B------:R-:W-:Y:S01]  /*0390*/  ISETP.GE.U32.AND P1, PT, R10, R5, PT ;  /* 0x000000050a00720c */ /* 0x000fe20003f26070 */
[----:B0-----:R-:W0:-:S12]  /*03a0*/  MUFU.RCP R14, R14 ;  /* 0x0000000e000e7308 */ /* 0x001e180000001000 */
[----:B------:R-:W-:-:S05]  /*03b0*/  @P1 IADD3 R9, PT, PT, R9, 0x1, RZ ;  /* 0x0000000109091810 */ /* 0x000fca0007ffe0ff */
[----:B------:R-:W-:Y:S02]  /*03c0*/  @!P3 IMAD.MOV R9, RZ, RZ, -R9 ;  /* 0x000000ffff09b224 */ /* 0x000fe400078e0a09 */
[----:B0-----:R-:W-:-:S03]  /*03d0*/  VIADD R12, R14, 0xffffffe ;  /* 0x0ffffffe0e0c7836 */ /* 0x001fc60000000000 */
[----:B------:R-:W-:Y:S01]  /*03e0*/  SEL R9, R11, R9, !P0 ;  /* 0x000000090b097207 */ /* 0x000fe20004000000 */
[----:B------:R0:W1:Y:S03]  /*03f0*/  F2I.FTZ.U32.TRUNC.NTZ R13, R12 ;  /* 0x0000000c000d7305 */ /* 0x000066000021f000 */
[----:B------:R-:W-:-:S04]  /*0400*/  IADD3 R5, PT, PT, R9, 0x1, RZ ;  /* 0x0000000109057810 */ /* 0x000fc80007ffe0ff */
[----:B------:R-:W-:Y:S01]  /*0410*/  IABS R10, R5 ;  /* 0x00000005000a7213 */ /* 0x000fe20000000000 */
[----:B0-----:R-:W-:-:S03]  /*0420*/  IMAD.MOV.U32 R12, RZ, RZ, RZ ;  /* 0x000000ffff0c7224 */ /* 0x001fc600078e00ff */
[----:B------:R-:W0:Y:S01]  /*0430*/  I2F.RP R14, R10 ;  /* 0x0000000a000e7306 */ /* 0x000e220000209400 */
[----:B-1----:R-:W-:-:S04]  /*0440*/  IMAD.MOV R11, RZ, RZ, -R13 ;  /* 0x000000ffff0b7224 */ /* 0x002fc800078e0a0d */
[----:B------:R-:W-:-:S04]  /*0450*/  IMAD R11, R11, R8, RZ ;  /* 0x000000080b0b7224 */ /* 0x000fc800078e02ff */
[----:B------:R-:W-:Y:S01]  /*0460*/  IMAD.HI.U32 R12, R13, R11, R12 ;  /* 0x0000000b0d0c7227 */ /* 0x000fe200078e000c */
[----:B------:R-:W-:Y:S01]  /*0470*/  IADD3 R13, PT, PT, RZ, -R16, RZ ;  /* 0x80000010ff0d7210 */ /* 0x000fe20007ffe0ff */
[----:B0-----:R-:W0:Y:S02]  /*0480*/  MUFU.RCP R14, R14 ;  /* 0x0000000e000e7308 */ /* 0x001e240000001000 */
[----:B------:R-:W-:-:S04]  /*0490*/  IMAD.MOV.U32 R11, RZ, RZ, R15 ;  /* 0x000000ffff0b7224 */ /* 0x000fc800078e000f */
[----:B------:R-:W-:-:S04]  /*04a0*/  IMAD.HI.U32 R12, R12, R11, RZ ;  /* 0x0000000b0c0c7227 */ /* 0x000fc800078e00ff */
[----:B------:R-:W-:-:S05]  /*04b0*/  IMAD R11, R12, R13, R11 ;  /* 0x0000000d0c0b7224 */ /* 0x000fca00078e020b */
[----:B------:R-:W-:Y:S01]  /*04c0*/  ISETP.GT.U32.AND P1, PT, R8, R11, PT ;  /* 0x0000000b0800720c */ /* 0x000fe20003f24070 */
[----:B0-----:R-:W-:-:S06]  /*04d0*/  VIADD R13, R14, 0xffffffe ;  /* 0x0ffffffe0e0d7836 */ /* 0x001fcc0000000000 */
[----:B------:R-:W0:Y:S06]  /*04e0*/  F2I.FTZ.U32.TRUNC.NTZ R13, R13 ;  /* 0x0000000d000d7305 */ /* 0x000e2c000021f000 */
[----:B------:R-:W-:Y:S01]  /*04f0*/  @!P1 IMAD.IADD R11, R11, 0x1, -R8 ;  /* 0x000000010b0b9824 */ /* 0x000fe200078e0a08 */
[----:B------:R-:W-:Y:S02]  /*0500*/  @!P1 IADD3 R12, PT, PT, R12, 0x1, RZ ;  /* 0x000000010c0c9810 */ /* 0x000fe40007ffe0ff */
[----:B------:R-:W-:Y:S02]  /*0510*/  ISETP.NE.AND P1, PT, R4, RZ, PT ;  /* 0x000000ff0400720c */ /* 0x000fe40003f25270 */
[----:B------:R-:W-:-:S02]  /*0520*/  ISETP.GE.U32.AND P0, PT, R11, R8, PT ;  /* 0x000000080b00720c */ /* 0x000fc40003f06070 */
[----:B------:R-:W-:Y:S02]  /*0530*/  LOP3.LUT R8, R7, R4, RZ, 0x3c, !PT ;  /* 0x0000000407087212 */ /* 0x000fe400078e3cff */
[----:B0-----:R-:W-:Y:S02]  /*0540*/  IADD3 R11, PT, PT, RZ, -R13, RZ ;  /* 0x8000000dff0b7210 */ /* 0x001fe40007ffe0ff */
[----:B------:R-:W-:-:S03]  /*0550*/  ISETP.GE.AND P2, PT, R8, RZ, PT ;  /* 0x000000ff0800720c */ /* 0x000fc60003f46270 */
[----:B------:R-:W-:-:S04]  /*0560*/  IMAD R11, R11, R10, RZ ;  /* 0x0000000a0b0b7224 */ /* 0x000fc800078e02ff */
[----:B------:R-:W-:-:S04]  /*0570*/  @P0 VIADD R12, R12, 0x1 ;  /* 0x000000010c0c0836 */ /* 0x000fc80000000000 */
[----:B------:R-:W-:Y:S01]  /*0580*/  IMAD.MOV.U32 R8, RZ, RZ, R12 ;  /* 0x000000ffff087224 */ /* 0x000fe200078e000c */
[----:B------:R-:W-:-:S03]  /*0590*/  IABS R12, R5 ;  /* 0x00000005000c7213 */ /* 0x000fc60000000000 */
[----:B------:R-:W-:Y:S01]  /*05a0*/  @!P2 IMAD.MOV R8, RZ, RZ, -R8 ;  /* 0x000000ffff08a224 */ /* 0x000fe200078e0a08 */
[----:B------:R-:W-:Y:S01]  /*05b0*/  @!P1 LOP3.LUT R8, RZ, R4, RZ, 0x33, !PT ;  /* 0x00000004ff089212 */ /* 0x000fe200078e33ff */
[----:B------:R-:W-:Y:S02]  /*05c0*/  IMAD.MOV R14, RZ, RZ, -R12 ;  /* 0x000000ffff0e7224 */ /* 0x000fe400078e0a0c */
[----:B------:R-:W-:Y:S01]  /*05d0*/  HFMA2 R12, -RZ, RZ, 0, 0 ;  /* 0x00000000ff0c7431 */ /* 0x000fe200000001ff */
[-C--:B------:R-:W-:Y:S01]  /*05e0*/  IABS R4, R8.reuse ;  /* 0x0000000800047213 */ /* 0x080fe20000000000 */
[----:B------:R-:W-:-:S05]  /*05f0*/  IMAD R6, R6, R8, R8 ;  /* 0x0000000806067224 */ /* 0x000fca00078e0208 */
[----:B------:R-:W-:Y:S01]  /*0600*/  IADD3 R7, PT, PT, R7, -R6, RZ ;  /* 0x8000000607077210 */ /* 0x000fe20007ffe0ff */
[----:B------:R-:W-:-:S04]  /*0610*/  IMAD.HI.U32 R12, R13, R11, R12 ;  /* 0x0000000b0d0c7227 */ /* 0x000fc800078e000c */
[----:B------:R-:W-:Y:S02]  /*0620*/  IMAD.MOV.U32 R11, RZ, RZ, R4 ;  /* 0x000000ffff0b7224 */ /* 0x000fe400078e0004 */
[----:B------:R-:W-:Y:S02]  /*0630*/  IMAD.MOV.U32 R4, RZ, RZ, R14 ;  /* 0x000000ffff047224 */ /* 0x000fe400078e000e */
[----:B------:R-:W-:-:S04]  /*0640*/  IMAD.HI.U32 R12, R12, R11, RZ ;  /* 0x0000000b0c0c7227 */ /* 0x000fc800078e00ff */
[----:B------:R-:W-:Y:S01]  /*0650*/  IMAD R11, R12, R4, R11 ;  /* 0x000000040c0b7224 */ /* 0x000fe200078e020b */
[----:B------:R-:W-:-:S04]  /*0660*/  LOP3.LUT R4, R8, R5, RZ, 0x3c, !PT ;  /* 0x0000000508047212 */ /* 0x000fc800078e3cff */
[----:B------:R-:W-:Y:S02]  /*0670*/  ISETP.GT.U32.AND P1, PT, R10, R11, PT ;  /* 0x0000000b0a00720c */ /* 0x000fe40003f24070 */
[----:B------:R-:W-:-:S11]  /*0680*/  ISETP.GE.AND P2, PT, R4, RZ, PT ;  /* 0x000000ff0400720c */ /* 0x000fd60003f46270 */
[-C--:B------:R-:W-:Y:S01]  /*0690*/  @!P1 IADD3 R11, PT, PT, R11, -R10.reuse, RZ ;  /* 0x8000000a0b0b9210 */ /* 0x080fe20007ffe0ff */
[----:B------:R-:W-:Y:S01]  /*06a0*/  @!P1 VIADD R12, R12, 0x1 ;  /* 0x000000010c0c9836 */ /* 0x000fe20000000000 */
[----:B------:R-:W-:Y:S02]  /*06b0*/  ISETP.NE.AND P1, PT, R5, RZ, PT ;  /* 0x000000ff0500720c */ /* 0x000fe40003f25270 */
[----:B------:R-:W-:-:S13]  /*06c0*/  ISETP.GE.U32.AND P0, PT, R11, R10, PT ;  /* 0x0000000a0b00720c */ /* 0x000fda0003f06070 */
[----:B------:R-:W-:Y:S01]  /*06d0*/  @P0 VIADD R12, R12, 0x1 ;  /* 0x000000010c0c0836 */ /* 0x000fe20000000000 */
[----:B------:R-:W-:-:S04]  /*06e0*/  ISETP.GE.AND P0, PT, R3, 0x1, PT ;  /* 0x000000010300780c */ /* 0x000fc80003f06270 */
[----:B------:R-:W-:Y:S02]  /*06f0*/  @!P2 IADD3 R12, PT, PT, -R12, RZ, RZ ;  /* 0x000000ff0c0ca210 */ /* 0x000fe40007ffe1ff */
[----:B------:R-:W-:-:S05]  /*0700*/  @!P1 LOP3.LUT R12, RZ, R5, RZ, 0x33, !PT ;  /* 0x00000005ff0c9212 */ /* 0x000fca00078e33ff */
[----:B------:R-:W-:-:S04]  /*0710*/  IMAD R9, R9, R12, R12 ;  /* 0x0000000c09097224 */ /* 0x000fc800078e020c */
[----:B------:R-:W-:Y:S02]  /*0720*/  IMAD.IADD R5, R8, 0x1, -R9 ;  /* 0x0000000108057824 */ /* 0x000fe400078e0a09 */
[----:B------:R-:W-:Y:S01]  /*0730*/  IMAD.MOV.U32 R9, RZ, RZ, RZ ;  /* 0x000000ffff097224 */ /* 0x000fe200078e00ff */
[----:B---3--:R-:W-:Y:S06]  /*0740*/  @!P0 BRA `(.L_x_78) ;  /* 0x0000000400ec8947 */ /* 0x008fec0003800000 */
[----:B------:R-:W0:Y:S01]  /*0750*/  LDCU.64 UR6, c[0x0][0x3a0] ;  /* 0x00007400ff0677ac */ /* 0x000e220008000a00 */
[C---:B------:R-:W-:Y:S02]  /*0760*/  LOP3.LUT R24, R3.reuse, 0x7, RZ, 0xc0, !PT ;  /* 0x0000000703187812 */ /* 0x040fe400078ec0ff */
[C---:B------:R-:W-:Y:S01]  /*0770*/  LOP3.LUT R23, R3.reuse, 0xf, RZ, 0xc0, !PT ;  /* 0x0000000f03177812 */ /* 0x040fe200078ec0ff */
[----:B------:R-:W-:Y:S01]  /*0780*/  ULEA.HI UR4, UR4, UR4, URZ, 0x1 ;  /* 0x0000000404047291 */ /* 0x000fe2000f8f08ff */
[----:B------:R-:W-:Y:S01]  /*0790*/  LOP3.LUT R10, R3, 0x3, RZ, 0xc0, !PT ;  /* 0x00000003030a7812 */ /* 0x000fe200078ec0ff */
[----:B------:R-:W-:Y:S01]  /*07a0*/  VIADD R8, R24, 0xffffffff ;  /* 0xffffffff18087836 */ /* 0x000fe20000000000 */
[----:B------:R-:W-:Y:S01]  /*07b0*/  MOV R9, RZ ;  /* 0x000000ff00097202 */ /* 0x000fe20000000f00 */
[----:B------:R-:W-:Y:S01]  /*07c0*/  USHF.R.S32.HI UR4, URZ, 0x1, UR4 ;  /* 0x00000001ff047899 */ /* 0x000fe20008011404 */
[----:B------:R-:W-:Y:S02]  /*07d0*/  VIADD R4, R23, 0xffffffff ;  /* 0xffffffff17047836 */ /* 0x000fe40000000000 */
[----:B------:R-:W-:-:S02]  /*07e0*/  ISETP.GE.U32.AND P1, PT, R8, 0x3, PT ;  /* 0x000000030800780c */ /* 0x000fc40003f26070 */
[----:B------:R-:W-:Y:S01]  /*07f0*/  LOP3.LUT R8, R3, 0x7ffffff0, RZ, 0xc0, !PT ;  /* 0x7ffffff003087812 */ /* 0x000fe200078ec0ff */
[-C--:B------:R-:W-:Y:S01]  /*0800*/  IMAD R5, R5, R2.reuse, -UR4 ;  /* 0x8000000405057e24 */ /* 0x080fe2000f8e0202 */
[----:B------:R-:W-:Y:S01]  /*0810*/  ISETP.GE.U32.AND P0, PT, R4, 0x7, PT ;  /* 0x000000070400780c */ /* 0x000fe20003f06070 */
[----:B------:R-:W-:Y:S01]  /*0820*/  IMAD R11, R7, R2, -UR4 ;  /* 0x80000004070b7e24 */ /* 0x000fe2000f8e0202 */
[----:B------:R-:W-:Y:S01]  /*0830*/  UMOV UR4, URZ ;  /* 0x000000ff00047c82 */ /* 0x000fe20008000000 */
[----:B0-----:R-:W-:Y:S01]  /*0840*/  UIADD3 UR5, UP0, UPT, UR6, 0x20, URZ ;  /* 0x0000002006057890 */ /* 0x001fe2000ff1e0ff */
[----:B------:R-:W-:Y:S02]  /*0850*/  IMAD R0, R12, R0, R5 ;  /* 0x000000000c007224 */ /* 0x000fe400078e0205 */
[----:B------:R-:W-:Y:S01]  /*0860*/  IMAD.MOV R12, RZ, RZ, -R8 ;  /* 0x000000ffff0c7224 */ /* 0x000fe200078e0a08 */
[----:B------:R-:W-:-:S12]  /*0870*/  UIADD3.X UR6, UPT, UPT, URZ, UR7, URZ, UP0, !UPT ;  /* 0x00000007ff067290 */ /* 0x000fd800087fe4ff */
.L_x_84:
[----:B------:R-:W0:Y:S01]  /*0880*/  LDC R3, c[0x0][0x394] ;  /* 0x0000e500ff037b82 */ /* 0x000e220000000800 */
[----:B------:R-:W1:Y:S01]  /*0890*/  LDCU UR7, c[0x0][0x388] ;  /* 0x00007100ff0777ac */ /* 0x000e620008000800 */
[----:B------:R-:W-:Y:S01]  /*08a0*/  VIADD R4, R0, UR4 ;  /* 0x0000000400047c36 */ /* 0x000fe20008000000 */
[----:B------:R-:W-:Y:S01]  /*08b0*/  MOV R2, RZ ;  /* 0x000000ff00027202 */ /* 0x000fe20000000f00 */
[----:B------:R-:W-:Y:S02]  /*08c0*/  UIADD3 UR4, UPT, UPT, UR4, 0x1, URZ ;  /* 0x0000000104047890 */ /* 0x000fe4000fffe0ff */
[----:B-1----:R-:W-:Y:S01]  /*08d0*/  IMAD R13, R4, UR7, R11 ;  /* 0x00000007040d7c24 */ /* 0x002fe2000f8e020b */
[----:B0-----:R-:W-:-:S03]  /*08e0*/  ISETP.GE.U32.AND P3, PT, R3, 0x10, PT ;  /* 0x000000100300780c */ /* 0x001fc60003f66070 */
[----:B------:R-:W-:-:S10]  /*08f0*/  ISETP.NE.AND P2, PT, R3, UR4, PT ;  /* 0x0000000403007c0c */ /* 0x000fd4000bf45270 */
[----:B------:R-:W-:Y:S05]  /*0900*/  @!P3 BRA `(.L_x_79) ;  /* 0x0000000000a8b947 */ /* 0x000fea0003800000 */
[----:B------:R-:W-:Y:S02]  /*0910*/  IMAD.MOV.U32 R15, RZ, RZ, R13 ;  /* 0x000000ffff0f7224 */ /* 0x000fe400078e000d */
[----:B------:R-:W-:-:S07]  /*0920*/  IMAD.MOV.U32 R2, RZ, RZ, R12 ;  /* 0x000000ffff027224 */ /* 0x000fce00078e000c */
.L_x_80:
[----:B------:R-:W-:Y:S01]  /*0930*/  MOV R4, UR5 ;  /* 0x0000000500047c02 */ /* 0x000fe20008000f00 */
[----:B------:R-:W-:-:S04]  /*0940*/  IMAD.U32 R5, RZ, RZ, UR6 ;  /* 0x00000006ff057e24 */ /* 0x000fc8000f8e00ff */
[----:B------:R-:W-:-:S05]  /*0950*/  IMAD.WIDE R4, R15, 0x4, R4 ;  /* 0x000000040f047825 */ /* 0x000fca00078e0204 */
[----:B------:R-:W2:Y:S04]  /*0960*/  LDG.E R26, desc[UR8][R4.64+-0x20] ;  /* 0xffffe008041a7981 */ /* 0x000ea8000c1e1900 */
[----:B------:R-:W3:Y:S04]  /*0970*/  LDG.E R25, desc[UR8][R4.64+-0x1c] ;  /* 0xffffe40804197981 */ /* 0x000ee8000c1e1900 */
[----:B------:R-:W4:Y:S04]  /*0980*/  LDG.E R22, desc[UR8][R4.64+-0x18] ;  /* 0xffffe80804167981 */ /* 0x000f28000c1e1900 */
[----:B------:R-:W5:Y:S04]  /*0990*/  LDG.E R21, desc[UR8][R4.64+-0x14] ;  /* 0xffffec0804157981 */ /* 0x000f68000c1e1900 */
[----:B------:R-:W5:Y:S04]  /*09a0*/  LDG.E R20, desc[UR8][R4.64+-0x10] ;  /* 0xfffff00804147981 */ /* 0x000f68000c1e1900 */
[----:B------:R-:W5:Y:S04]  /*09b0*/  LDG.E R19, desc[UR8][R4.64+-0xc] ;  /* 0xfffff40804137981 */ /* 0x000f68000c1e1900 */
[----:B------:R-:W5:Y:S04]  /*09c0*/  LDG.E R18, desc[UR8][R4.64+-0x8] ;  /* 0xfffff80804127981 */ /* 0x000f68000c1e1900 */
[----:B------:R-:W5:Y:S04]  /*09d0*/  LDG.E R17, desc[UR8][R4.64+-0x4] ;  /* 0xfffffc0804117981 */ /* 0x000f68000c1e1900 */
[----:B------:R-:W5:Y:S04]  /*09e0*/  LDG.E R16, desc[UR8][R4.64] ;  /* 0x0000000804107981 */ /* 0x000f68000c1e1900 */
[----:B------:R-:W5:Y:S01]  /*09f0*/  LDG.E R14, desc[UR8][R4.64+0x4] ;  /* 0x00000408040e7981 */ /* 0x000f62000c1e1900 */
[----:B--2---:R-:W-:-:S03]  /*0a00*/  FADD R26, R26, R9 ;  /* 0x000000091a1a7221 */ /* 0x004fc60000000000 */
[----:B------:R-:W2:Y:S01]  /*0a10*/  LDG.E R9, desc[UR8][R4.64+0x8] ;  /* 0x0000080804097981 */ /* 0x000ea2000c1e1900 */
[----:B---3--:R-:W-:-:S03]  /*0a20*/  FADD R27, R26, R25 ;  /* 0x000000191a1b7221 */ /* 0x008fc60000000000 */
[----:B------:R-:W3:Y:S01]  /*0a30*/  LDG.E R25, desc[UR8][R4.64+0xc] ;  /* 0x00000c0804197981 */ /* 0x000ee2000c1e1900 */
[----:B----4-:R-:W-:-:S03]  /*0a40*/  FADD R26, R27, R22 ;  /* 0x000000161b1a7221 */ /* 0x010fc60000000000 */
[----:B------:R-:W4:Y:S01]  /*0a50*/  LDG.E R22, desc[UR8][R4.64+0x10] ;  /* 0x0000100804167981 */ /* 0x000f22000c1e1900 */
[----:B-----5:R-:W-:-:S03]  /*0a60*/  FADD R27, R26, R21 ;  /* 0x000000151a1b7221 */ /* 0x020fc60000000000 */
[----:B------:R-:W5:Y:S01]  /*0a70*/  LDG.E R21, desc[UR8][R4.64+0x14] ;  /* 0x0000140804157981 */ /* 0x000f62000c1e1900 */
[----:B------:R-:W-:-:S03]  /*0a80*/  FADD R28, R27, R20 ;  /* 0x000000141b1c7221 */ /* 0x000fc60000000000 */
[----:B------:R-:W5:Y:S04]  /*0a90*/  LDG.E R20, desc[UR8][R4.64+0x18] ;  /* 0x0000180804147981 */ /* 0x000f68000c1e1900 */
[----:B------:R-:W5:Y:S01]  /*0aa0*/  LDG.E R26, desc[UR8][R4.64+0x1c] ;  /* 0x00001c08041a7981 */ /* 0x000f62000c1e1900 */
[----:B------:R-:W-:Y:S01]  /*0ab0*/  FADD R19, R28, R19 ;  /* 0x000000131c137221 */ /* 0x000fe20000000000 */
[----:B------:R-:W-:Y:S01]  /*0ac0*/  VIADD R2, R2, 0x10 ;  /* 0x0000001002027836 */ /* 0x000fe20000000000 */
[----:B------:R-:W-:Y:S02]  /*0ad0*/  IADD3 R15, PT, PT, R15, 0x10, RZ ;  /* 0x000000100f0f7810 */ /* 0x000fe40007ffe0ff */
[----:B------:R-:W-:Y:S02]  /*0ae0*/  FADD R18, R19, R18 ;  /* 0x0000001213127221 */ /* 0x000fe40000000000 */
[----:B------:R-:W-:-:S02]  /*0af0*/  ISETP.NE.AND P3, PT, R2, RZ, PT ;  /* 0x000000ff0200720c */ /* 0x000fc40003f65270 */
[----:B------:R-:W-:-:S04]  /*0b00*/  FADD R17, R18, R17 ;  /* 0x0000001112117221 */ /* 0x000fc80000000000 */
[----:B------:R-:W-:-:S04]  /*0b10*/  FADD R17, R17, R16 ;  /* 0x0000001011117221 */ /* 0x000fc80000000000 */
[----:B------:R-:W-:-:S04]  /*0b20*/  FADD R14, R17, R14 ;  /* 0x0000000e110e7221 */ /* 0x000fc80000000000 */
[----:B--2---:R-:W-:-:S04]  /*0b30*/  FADD R14, R14, R9 ;  /* 0x000000090e0e7221 */ /* 0x004fc80000000000 */
[----:B---3--:R-:W-:-:S04]  /*0b40*/  FADD R25, R14, R25 ;  /* 0x000000190e197221 */ /* 0x008fc80000000000 */
[----:B----4-:R-:W-:-:S04]  /*0b50*/  FADD R22, R25, R22 ;  /* 0x0000001619167221 */ /* 0x010fc80000000000 */
[----:B-----5:R-:W-:-:S04]  /*0b60*/  FADD R21, R22, R21 ;  /* 0x0000001516157221 */ /* 0x020fc80000000000 */
[----:B------:R-:W-:-:S04]  /*0b70*/  FADD R21, R21, R20 ;  /* 0x0000001415157221 */ /* 0x000fc80000000000 */
[----:B------:R-:W-:Y:S01]  /*0b80*/  FADD R9, R21, R26 ;  /* 0x0000001a15097221 */ /* 0x000fe20000000000 */
[----:B------:R-:W-:Y:S06]  /*0b90*/  @P3 BRA `(.L_x_80) ;  /* 0xfffffffc00643947 */ /* 0x000fec000383ffff */
[----:B------:R-:W-:-:S07]  /*0ba0*/  IMAD.MOV.U32 R2, RZ, RZ, R8 ;  /* 0x000000ffff027224 */ /* 0x000fce00078e0008 */
.L_x_79:
[----:B------:R-:W-:-:S13]  /*0bb0*/  ISETP.NE.AND P3, PT, R23, RZ, PT ;  /* 0x000000ff1700720c */ /* 0x000fda0003f65270 */
[----:B------:R-:W-:Y:S05]  /*0bc0*/  @!P3 BRA `(.L_x_81) ;  /* 0x0000000000c8b947 */ /* 0x000fea0003800000 */
[----:B------:R-:W-:Y:S01]  /*0bd0*/  ISETP.NE.AND P3, PT, R24, RZ, PT ;  /* 0x000000ff1800720c */ /* 0x000fe20003f65270 */
[----:B------:R-:W-:-:S12]  /*0be0*/  @!P0 BRA `(.L_x_82) ;  /* 0x0000000000508947 */ /* 0x000fd80003800000 */
[----:B------:R-:W0:Y:S01]  /*0bf0*/  LDC.64 R4, c[0x0][0x3a0] ;  /* 0x0000e800ff047b82 */ /* 0x000e220000000a00 */
[----:B------:R-:W-:-:S05]  /*0c00*/  IADD3 R15, PT, PT, R13, R2, RZ ;  /* 0x000000020d0f7210 */ /* 0x000fca0007ffe0ff */
[----:B0-----:R-:W-:-:S05]  /*0c10*/  IMAD.WIDE R4, R15, 0x4, R4 ;  /* 0x000000040f047825 */ /* 0x001fca00078e0204 */
[----:B------:R-:W2:Y:S04]  /*0c20*/  LDG.E R14, desc[UR8][R4.64] ;  /* 0x00000008040e7981 */ /* 0x000ea8000c1e1900 */
[----:B------:R-:W3:Y:S04]  /*0c30*/  LDG.E R15, desc[UR8][R4.64+0x4] ;  /* 0x00000408040f7981 */ /* 0x000ee8000c1e1900 */
[----:B------:R-:W4:Y:S04]  /*0c40*/  LDG.E R17, desc[UR8][R4.64+0x8] ;  /* 0x0000080804117981 */ /* 0x000f28000c1e1900 */
[----:B------:R-:W5:Y:S04]  /*0c50*/  LDG.E R19, desc[UR8][R4.64+0xc] ;  /* 0x00000c0804137981 */ /* 0x000f68000c1e1900 */
[----:B------:R-:W5:Y:S04]  /*0c60*/  LDG.E R21, desc[UR8][R4.64+0x10] ;  /* 0x0000100804157981 */ /* 0x000f68000c1e1900 */
[----:B------:R-:W5:Y:S04]  /*0c70*/  LDG.E R25, desc[UR8][R4.64+0x14] ;  /* 0x0000140804197981 */ /* 0x000f68000c1e1900 */
[----:B------:R-:W5:Y:S04]  /*0c80*/  LDG.E R27, desc[UR8][R4.64+0x18] ;  /* 0x00001808041b7981 */ /* 0x000f68000c1e1900 */
[----:B------:R-:W5:Y:S01]  /*0c90*/  LDG.E R29, desc[UR8][R4.64+0x1c] ;  /* 0x00001c08041d7981 */ /* 0x000f62000c1e1900 */
[----:B------:R-:W-:-:S02]  /*0ca0*/  VIADD R2, R2, 0x8 ;  /* 0x0000000802027836 */ /* 0x000fc40000000000 */
[----:B--2---:R-:W-:-:S04]  /*0cb0*/  FADD R14, R9, R14 ;  /* 0x0000000e090e7221 */ /* 0x004fc80000000000 */
[----:B---3--:R-:W-:-:S04]  /*0cc0*/  FADD R14, R14, R15 ;  /* 0x0000000f0e0e7221 */ /* 0x008fc80000000000 */
[----:B----4-:R-:W-:-:S04]  /*0cd0*/  FADD R14, R14, R17 ;  /* 0x000000110e0e7221 */ /* 0x010fc80000000000 */
[----:B-----5:R-:W-:-:S04]  /*0ce0*/  FADD R14, R14, R19 ;  /* 0x000000130e0e7221 */ /* 0x020fc80000000000 */
[----:B------:R-:W-:-:S04]  /*0cf0*/  FADD R14, R14, R21 ;  /* 0x000000150e0e7221 */ /* 0x000fc80000000000 */
[----:B------:R-:W-:-:S04]  /*0d00*/  FADD R14, R14, R25 ;  /* 0x000000190e0e7221 */ /* 0x000fc80000000000 */
[----:B------:R-:W-:-:S04]  /*0d10*/  FADD R14, R14, R27 ;  /* 0x0000001b0e0e7221 */ /* 0x000fc80000000000 */
[----:B------:R-:W-:-:S07]  /*0d20*/  FADD R9, R14, R29 ;  /* 0x0000001d0e097221 */ /* 0x000fce0000000000 */
.L_x_82:
        /* <DEDUP_REMOVED lines=9> */
[----:B------:R-:W5:Y:S01]  /*0dc0*/  LDG.E R19, desc[UR8][R4.64+0xc] ;  /* 0x00000c0804137981 */ /* 0x000f62000c1e1900 */
[----:B------:R-:W-:-:S02]  /*0dd0*/  VIADD R2, R2, 0x4 ;  /* 0x0000000402027836 */ /* 0x000fc40000000000 */
[----:B--2---:R-:W-:-:S04]  /*0de0*/  FADD R14, R9, R14 ;  /* 0x0000000e090e7221 */ /* 0x004fc80000000000 */
[----:B---3--:R-:W-:-:S04]  /*0df0*/  FADD R14, R14, R15 ;  /* 0x0000000f0e0e7221 */ /* 0x008fc80000000000 */
[----:B----4-:R-:W-:-:S04]  /*0e00*/  FADD R14, R14, R17 ;  /* 0x000000110e0e7221 */ /* 0x010fc80000000000 */
[----:B-----5:R-:W-:-:S07]  /*0e10*/  FADD R9, R14, R19 ;  /* 0x000000130e097221 */ /* 0x020fce0000000000 */
.L_x_83:
[----:B------:R-:W-:Y:S05]  /*0e20*/  @!P3 BRA `(.L_x_81) ;  /* 0x000000000030b947 */ /* 0x000fea0003800000 */
[----:B------:R-:W0:Y:S01]  /*0e30*/  LDC.64 R4, c[0x0][0x3a0] ;  /* 0x0000e800ff047b82 */ /* 0x000e220000000a00 */
[----:B------:R-:W-:-:S05]  /*0e40*/  IADD3 R13, PT, PT, R13, R2, RZ ;  /* 0x000000020d0d7210 */ /* 0x000fca0007ffe0ff */
[----:B0-----:R-:W-:-:S05]  /*0e50*/  IMAD.WIDE R4, R13, 0x4, R4 ;  /* 0x000000040d047825 */ /* 0x001fca00078e0204 */
[----:B------:R-:W2:Y:S01]  /*0e60*/  LDG.E R2, desc[UR8][R4.64] ;  /* 0x0000000804027981 */ /* 0x000ea2000c1e1900 */
[----:B------:R-:W-:Y:S01]  /*0e70*/  ISETP.NE.AND P3, PT, R10, 0x1, PT ;  /* 0x000000010a00780c */ /* 0x000fe20003f65270 */
[----:B--2---:R-:W-:-:S12]  /*0e80*/  FADD R9, R9, R2 ;  /* 0x0000000209097221 */ /* 0x004fd80000000000 */
[----:B------:R-:W-:Y:S05]  /*0e90*/  @!P3 BRA `(.L_x_81) ;  /* 0x000000000014b947 */ /* 0x000fea0003800000 */
[----:B------:R-:W-:Y:S01]  /*0ea0*/  ISETP.NE.AND P3, PT, R10, 0x2, PT ;  /* 0x000000020a00780c */ /* 0x000fe20003f65270 */
[----:B------:R-:W2:-:S12]  /*0eb0*/  LDG.E R2, desc[UR8][R4.64+0x4] ;  /* 0x0000040804027981 */ /* 0x000e98000c1e1900 */
[----:B------:R-:W3:Y:S01]  /*0ec0*/  @P3 LDG.E R14, desc[UR8][R4.64+0x8] ;  /* 0x00000808040e3981 */ /* 0x000ee2000c1e1900 */
[----:B--2---:R-:W-:-:S04]  /*0ed0*/  FADD R9, R9, R2 ;  /* 0x0000000209097221 */ /* 0x004fc80000000000 */
[----:B---3--:R-:W-:-:S07]  /*0ee0*/  @P3 FADD R9, R9, R14 ;  /* 0x0000000e09093221 */ /* 0x008fce0000000000 */
.L_x_81:
[----:B------:R-:W-:Y:S05]  /*0ef0*/  @P2 BRA `(.L_x_84) ;  /* 0xfffffff800602947 */ /* 0x000fea000383ffff */
.L_x_78:
[----:B------:R-:W-:Y:S01]  /*0f00*/  I2FP.F32.S32 R3, R3 ;  /* 0x0000000300037245 */ /* 0x000fe20000201400 */
[----:B------:R-:W-:Y:S03]  /*0f10*/  BSSY.RECONVERGENT B0, `(.L_x_85) ;  /* 0x000000d000007945 */ /* 0x000fe60003800200 */
[----:B------:R-:W0:Y:S08]  /*0f20*/  MUFU.RCP R0, R3 ;  /* 0x0000000300007308 */ /* 0x000e300000001000 */
[----:B------:R-:W1:Y:S01]  /*0f30*/  FCHK P0, R9, R3 ;  /* 0x0000000309007302 */ /* 0x000e620000000000 */
[----:B0-----:R-:W-:-:S04]  /*0f40*/  FFMA R5, -R3, R0, 1 ;  /* 0x3f80000003057423 */ /* 0x001fc80000000100 */
[----:B------:R-:W-:-:S04]  /*0f50*/  FFMA R0, R0, R5, R0 ;  /* 0x0000000500007223 */ /* 0x000fc80000000000 */
[----:B------:R-:W-:-:S04]  /*0f60*/  FFMA R2, R0, R9, RZ ;  /* 0x0000000900027223 */ /* 0x000fc800000000ff */
[----:B------:R-:W-:-:S04]  /*0f70*/  FFMA R5, -R3, R2, R9 ;  /* 0x0000000203057223 */ /* 0x000fc80000000109 */
[----:B------:R-:W-:Y:S01]  /*0f80*/  FFMA R2, R0, R5, R2 ;  /* 0x0000000500027223 */ /* 0x000fe20000000002 */
[----:B-1----:R-:W-:Y:S06]  /*0f90*/  @!P0 BRA `(.L_x_86) ;  /* 0x0000000000108947 */ /* 0x002fec0003800000 */
[----:B------:R-:W-:Y:S01]  /*0fa0*/  IMAD.MOV.U32 R0, RZ, RZ, R9 ;  /* 0x000000ffff007224 */ /* 0x000fe200078e0009 */
[----:B------:R-:W-:-:S07]  /*0fb0*/  MOV R2, 0xfd0 ;  /* 0x00000fd000027802 */ /* 0x000fce0000000f00 */
[----:B------:R-:W-:Y:S05]  /*0fc0*/  CALL.REL.NOINC `($__internal_1_$__cuda_sm3x_div_rn_noftz_f32_slowpath) ;  /* 0x0000000000587944 */ /* 0x000fea0003c00000 */
[----:B------:R-:W-:-:S07]  /*0fd0*/  MOV R2, R0 ;  /* 0x0000000000027202 */ /* 0x000fce0000000f00 */
.L_x_86:
[----:B------:R-:W-:Y:S05]  /*0fe0*/  BSYNC.RECONVERGENT B0 ;  /* 0x0000000000007941 */ /* 0x000fea0003800200 */
.L_x_85:
[----:B------:R-:W0:Y:S01]  /*0ff0*/  MUFU.RCP R0, R3 ;  /* 0x0000000300007308 */ /* 0x000e220000001000 */
[----:B------:R-:W-:Y:S07]  /*1000*/  BSSY.RECONVERGENT B0, `(.L_x_87) ;  /* 0x000000b000007945 */ /* 0x000fee0003800200 */
        /* <DEDUP_REMOVED lines=10> */
.L_x_88:
[----:B------:R-:W-:Y:S05]  /*10b0*/  BSYNC.RECONVERGENT B0 ;  /* 0x0000000000007941 */ /* 0x000fea0003800200 */
.L_x_87:
[----:B------:R-:W0:Y:S01]  /*10c0*/  LDC.64 R2, c[0x0][0x3a8] ;  /* 0x0000ea00ff027b82 */ /* 0x000e220000000a00 */
[----:B------:R-:W-:-:S05]  /*10d0*/  IADD3 R7, PT, PT, R7, R6, RZ ;  /* 0x0000000607077210 */ /* 0x000fca0007ffe0ff */
[----:B0-----:R-:W-:-:S05]  /*10e0*/  IMAD.WIDE R2, R7, 0x4, R2 ;  /* 0x0000000407027825 */ /* 0x001fca00078e0202 */
[----:B------:R-:W2:Y:S02]  /*10f0*/  LDG.E R5, desc[UR8][R2.64] ;  /* 0x0000000802057981 */ /* 0x000ea4000c1e1900 */
[----:B--2---:R-:W-:-:S05]  /*1100*/  FADD R5, R5, R0 ;  /* 0x0000000005057221 */ /* 0x004fca0000000000 */
[----:B------:R-:W-:Y:S01]  /*1110*/  STG.E desc[UR8][R2.64], R5 ;  /* 0x0000000502007986 */ /* 0x000fe2000c101908 */
[----:B------:R-:W-:Y:S05]  /*1120*/  EXIT ;  /* 0x000000000000794d */ /* 0x000fea0003800000 */
        .weak           $__internal_1_$__cuda_sm3x_div_rn_noftz_f32_slowpath
        .type           $__internal_1_$__cuda_sm3x_div_rn_noftz_f32_slowpath,@function
        .size           $__internal_1_$__cuda_sm3x_div_rn_noftz_f32_slowpath,(.L_x_198 - $__internal_1_$__cuda_sm3x_div_rn_noftz_f32_slowpath)
$__internal_1_$__cuda_sm3x_div_rn_noftz_f32_slowpath:
[--C-:B------:R-:W-:Y:S01]  /*1130*/  SHF.R.U32.HI R5, RZ, 0x17, R3.reuse ;  /* 0x00000017ff057819 */ /* 0x100fe20000011603 */
[----:B------:R-:W-:Y:S01]  /*1140*/  BSSY.RECONVERGENT B1, `(.L_x_89) ;  /* 0x0000063000017945 */ /* 0x000fe20003800200 */
[----:B------:R-:W-:Y:S02]  /*1150*/  SHF.R.U32.HI R4, RZ, 0x17, R0 ;  /* 0x00000017ff047819 */ /* 0x000fe40000011600 */
[----:B------:R-:W-:Y:S01]  /*1160*/  LOP3.LUT R12, R5, 0xff, RZ, 0xc0, !PT ;  /* 0x000000ff050c7812 */ /* 0x000fe200078ec0ff */
[----:B------:R-:W-:Y:S01]  /*1170*/  IMAD.MOV.U32 R5, RZ, RZ, R3 ;  /* 0x000000ffff057224 */ /* 0x000fe200078e0003 */
[----:B------:R-:W-:-:S03]  /*1180*/  LOP3.LUT R10, R4, 0xff, RZ, 0xc0, !PT ;  /* 0x000000ff040a7812 */ /* 0x000fc600078ec0ff */
[----:B------:R-:W-:Y:S01]  /*1190*/  VIADD R9, R12, 0xffffffff ;  /* 0xffffffff0c097836 */ /* 0x000fe20000000000 */
[----:B------:R-:W-:-:S04]  /*11a0*/  IADD3 R8, PT, PT, R10, -0x1, RZ ;  /* 0xffffffff0a087810 */ /* 0x000fc80007ffe0ff */
        /* <DEDUP_REMOVED lines=22> */
[----:B------:R-:W-:Y:S01]  /*1310*/  @P0 IMAD.MOV.U32 R4, RZ, RZ, RZ ;  /* 0x000000ffff040224 */ /* 0x000fe200078e00ff */
[----:B------:R-:W-:Y:S01]  /*1320*/  @!P0 MOV R4, 0xffffffc0 ;  /* 0xffffffc000048802 */ /* 0x000fe20000000f00 */
[----:B------:R-:W-:Y:S01]  /*1330*/  @!P0 FFMA R0, R0, 1.84467440737095516160e+19, RZ ;  /* 0x5f80000000008823 */ /* 0x000fe200000000ff */
[----:B------:R-:W-:-:S03]  /*1340*/  @!P1 FFMA R5, R3, 1.84467440737095516160e+19, RZ ;  /* 0x5f80000003059823 */ /* 0x000fc600000000ff */
[----:B------:R-:W-:-:S07]  /*1350*/  @!P1 VIADD R4, R4, 0x40 ;  /* 0x0000004004049836 */ /* 0x000fce0000000000 */
.L_x_90:
[----:B------:R-:W-:Y:S01]  /*1360*/  LEA R8, R12, 0xc0800000, 0x17 ;  /* 0xc08000000c087811 */ /* 0x000fe200078eb8ff */
[----:B------:R-:W-:Y:S03]  /*1370*/  BSSY.RECONVERGENT B2, `(.L_x_95) ;  /* 0x0000036000027945 */ /* 0x000fe60003800200 */
[----:B------:R-:W-:Y:S01]  /*1380*/  IADD3 R8, PT, PT, -R8, R5, RZ ;  /* 0x0000000508087210 */ /* 0x000fe20007ffe1ff */
[----:B------:R-:W-:-:S03]  /*1390*/  VIADD R5, R10, 0xffffff81 ;  /* 0xffffff810a057836 */ /* 0x000fc60000000000 */
[----:B------:R-:W0:Y:S01]  /*13a0*/  MUFU.RCP R9, R8 ;  /* 0x0000000800097308 */ /* 0x000e220000001000 */
[----:B------:R-:W-:Y:S01]  /*13b0*/  FADD.FTZ R11, -R8, -RZ ;  /* 0x800000ff080b7221 */ /* 0x000fe20000010100 */
[----:B------:R-:W-:-:S03]  /*13c0*/  IMAD R0, R5, -0x800000, R0 ;  /* 0xff80000005007824 */ /* 0x000fc600078e0200 */
[----:B0-----:R-:W-:-:S04]  /*13d0*/  FFMA R10, R9, R11, 1 ;  /* 0x3f800000090a7423 */ /* 0x001fc8000000000b */
[----:B------:R-:W-:-:S04]  /*13e0*/  FFMA R14, R9, R10, R9 ;  /* 0x0000000a090e7223 */ /* 0x000fc80000000009 */
[----:B------:R-:W-:-:S04]  /*13f0*/  FFMA R9, R0, R14, RZ ;  /* 0x0000000e00097223 */ /* 0x000fc800000000ff */
[----:B------:R-:W-:-:S04]  /*1400*/  FFMA R10, R11, R9, R0 ;  /* 0x000000090b0a7223 */ /* 0x000fc80000000000 */
[----:B------:R-:W-:Y:S01]  /*1410*/  FFMA R13, R14, R10, R9 ;  /* 0x0000000a0e0d7223 */ /* 0x000fe20000000009 */
[----:B------:R-:W-:-:S03]  /*1420*/  IADD3 R9, PT, PT, R5, 0x7f, -R12 ;  /* 0x0000007f05097810 */ /* 0x000fc60007ffe80c */
[----:B------:R-:W-:Y:S01]  /*1430*/  FFMA R10, R11, R13, R0 ;  /* 0x0000000d0b0a7223 */ /* 0x000fe20000000000 */
[----:B------:R-:W-:-:S03]  /*1440*/  IADD3 R9, PT, PT, R9, R4, RZ ;  /* 0x0000000409097210 */ /* 0x000fc60007ffe0ff */
[----:B------:R-:W-:-:S05]  /*1450*/  FFMA R0, R14, R10, R13 ;  /* 0x0000000a0e007223 */ /* 0x000fca000000000d */
[----:B------:R-:W-:-:S04]  /*1460*/  SHF.R.U32.HI R5, RZ, 0x17, R0 ;  /* 0x00000017ff057819 */ /* 0x000fc80000011600 */
[----:B------:R-:W-:-:S05]  /*1470*/  LOP3.LUT R5, R5, 0xff, RZ, 0xc0, !PT ;  /* 0x000000ff05057812 */ /* 0x000fca00078ec0ff */
[----:B------:R-:W-:-:S05]  /*1480*/  IMAD.IADD R11, R5, 0x1, R9 ;  /* 0x00000001050b7824 */ /* 0x000fca00078e0209 */
        /* <DEDUP_REMOVED lines=10> */
[CCC-:B------:R-:W-:Y:S01]  /*1530*/  FFMA.RZ R4, R14.reuse, R10.reuse, R13.reuse ;  /* 0x0000000a0e047223 */ /* 0x1c0fe2000000c00d */
[C---:B------:R-:W-:Y:S02]  /*1540*/  VIADD R9, R11.reuse, 0x20 ;  /* 0x000000200b097836 */ /* 0x040fe40000000000 */
[-CC-:B------:R-:W-:Y:S01]  /*1550*/  FFMA.RM R5, R14, R10.reuse, R13.reuse ;  /* 0x0000000a0e057223 */ /* 0x180fe2000000400d */
[C---:B------:R-:W-:Y:S02]  /*1560*/  ISETP.NE.AND P2, PT, R11.reuse, RZ, PT ;  /* 0x000000ff0b00720c */ /* 0x040fe40003f45270 */
[----:B------:R-:W-:Y:S01]  /*1570*/  LOP3.LUT R8, R4, 0x7fffff, RZ, 0xc0, !PT ;  /* 0x007fffff04087812 */ /* 0x000fe200078ec0ff */
[----:B------:R-:W-:Y:S01]  /*1580*/  FFMA.RP R4, R14, R10, R13 ;  /* 0x0000000a0e047223 */ /* 0x000fe2000000800d */
[----:B------:R-:W-:Y:S02]  /*1590*/  ISETP.NE.AND P1, PT, R11, RZ, PT ;  /* 0x000000ff0b00720c */ /* 0x000fe40003f25270 */
[----:B------:R-:W-:-:S02]  /*15a0*/  LOP3.LUT R8, R8, 0x800000, RZ, 0xfc, !PT ;  /* 0x0080000008087812 */ /* 0x000fc400078efcff */
[----:B------:R-:W-:Y:S02]  /*15b0*/  IADD3 R10, PT, PT, -R11, RZ, RZ ;  /* 0x000000ff0b0a7210 */ /* 0x000fe40007ffe1ff */
[----:B------:R-:W-:Y:S02]  /*15c0*/  SHF.L.U32 R9, R8, R9, RZ ;  /* 0x0000000908097219 */ /* 0x000fe400000006ff */
[----:B------:R-:W-:Y:S02]  /*15d0*/  FSETP.NEU.FTZ.AND P0, PT, R4, R5, PT ;  /* 0x000000050400720b */ /* 0x000fe40003f1d000 */
[----:B------:R-:W-:Y:S02]  /*15e0*/  SEL R5, R10, RZ, P2 ;  /* 0x000000ff0a057207 */ /* 0x000fe40001000000 */
[----:B------:R-:W-:Y:S02]  /*15f0*/  ISETP.NE.AND P1, PT, R9, RZ, P1 ;  /* 0x000000ff0900720c */ /* 0x000fe40000f25270 */
[----:B------:R-:W-:-:S02]  /*1600*/  SHF.R.U32.HI R5, RZ, R5, R8 ;  /* 0x00000005ff057219 */ /* 0x000fc40000011608 */
[----:B------:R-:W-:Y:S02]  /*1610*/  PLOP3.LUT P0, PT, P0, P1, PT, 0xf8, 0x8f ;  /* 0x00000000008f781c */ /* 0x000fe40000703f70 */
[----:B------:R-:W-:Y:S02]  /*1620*/  SHF.R.U32.HI R9, RZ, 0x1, R5 ;  /* 0x00000001ff097819 */ /* 0x000fe40000011605 */
[----:B------:R-:W-:-:S04]  /*1630*/  SEL R4, RZ, 0x1, !P0 ;  /* 0x00000001ff047807 */ /* 0x000fc80004000000 */
[----:B------:R-:W-:-:S04]  /*1640*/  LOP3.LUT R4, R4, 0x1, R9, 0xf8, !PT ;  /* 0x0000000104047812 */ /* 0x000fc800078ef809 */
[----:B------:R-:W-:-:S05]  /*1650*/  LOP3.LUT R4, R4, R5, RZ, 0xc0, !PT ;  /* 0x0000000504047212 */ /* 0x000fca00078ec0ff */
[----:B------:R-:W-:-:S05]  /*1660*/  IMAD.IADD R9, R9, 0x1, R4 ;  /* 0x0000000109097824 */ /* 0x000fca00078e0204 */
[----:B------:R-:W-:Y:S01]  /*1670*/  LOP3.LUT R0, R9, R0, RZ, 0xfc, !PT ;  /* 0x0000000009007212 */ /* 0x000fe200078efcff */
[----:B------:R-:W-:Y:S06]  /*1680*/  BRA `(.L_x_98) ;  /* 0x0000000000107947 */ /* 0x000fec0003800000 */
.L_x_97:
[----:B------:R-:W-:-:S04]  /*1690*/  LOP3.LUT R0, R0, 0x80000000, RZ, 0xc0, !PT ;  /* 0x8000000000007812 */ /* 0x000fc800078ec0ff */
[----:B------:R-:W-:Y:S01]  /*16a0*/  LOP3.LUT R0, R0, 0x7f800000, RZ, 0xfc, !PT ;  /* 0x7f80000000007812 */ /* 0x000fe200078efcff */
[----:B------:R-:W-:Y:S06]  /*16b0*/  BRA `(.L_x_98) ;  /* 0x0000000000047947 */ /* 0x000fec0003800000 */
.L_x_96:
[----:B------:R-:W-:-:S07]  /*16c0*/  LEA R0, R9, R0, 0x17 ;  /* 0x0000000009007211 */ /* 0x000fce00078eb8ff */
.L_x_98:
[----:B------:R-:W-:Y:S05]  /*16d0*/  BSYNC.RECONVERGENT B2 ;  /* 0x0000000000027941 */ /* 0x000fea0003800200 */
.L_x_95:
[----:B------:R-:W-:Y:S05]  /*16e0*/  BRA `(.L_x_99) ;  /* 0x0000000000207947 */ /* 0x000fea0003800000 */
.L_x_94:
[----:B------:R-:W-:-:S04]  /*16f0*/  LOP3.LUT R0, R5, 0x80000000, R0, 0x48, !PT ;  /* 0x8000000005007812 */ /* 0x000fc800078e4800 */
[----:B------:R-:W-:Y:S01]  /*1700*/  LOP3.LUT R0, R0, 0x7f800000, RZ, 0xfc, !PT ;  /* 0x7f80000000007812 */ /* 0x000fe200078efcff */
[----:B------:R-:W-:Y:S06]  /*1710*/  BRA `(.L_x_99) ;  /* 0x0000000000147947 */ /* 0x000fec0003800000 */
.L_x_93:
[----:B------:R-:W-:Y:S01]  /*1720*/  LOP3.LUT R0, R5, 0x80000000, R0, 0x48, !PT ;  /* 0x8000000005007812 */ /* 0x000fe200078e4800 */
[----:B------:R-:W-:Y:S06]  /*1730*/  BRA `(.L_x_99) ;  /* 0x00000000000c7947 */ /* 0x000fec0003800000 */
.L_x_92:
[----:B------:R-:W0:Y:S01]  /*1740*/  MUFU.RSQ R0, -QNAN ;  /* 0xffc0000000007908 */ /* 0x000e220000001400 */
[----:B------:R-:W-:Y:S05]  /*1750*/  BRA `(.L_x_99) ;  /* 0x0000000000047947 */ /* 0x000fea0003800000 */
.L_x_91:
[----:B------:R-:W-:-:S07]  /*1760*/  FADD.FTZ R0, R0, R3 ;  /* 0x0000000300007221 */ /* 0x000fce0000010000 */
.L_x_99:
[----:B------:R-:W-:Y:S05]  /*1770*/  BSYNC.RECONVERGENT B1 ;  /* 0x0000000000017941 */ /* 0x000fea0003800200 */
.L_x_89:
[----:B------:R-:W-:Y:S02]  /*1780*/  HFMA2 R5, -RZ, RZ, 0, 0 ;  /* 0x00000000ff057431 */ /* 0x000fe400000001ff */
[----:B------:R-:W-:-:S04]  /*1790*/  IMAD.MOV.U32 R4, RZ, RZ, R2 ;  /* 0x000000ffff047224 */ /* 0x000fc800078e0002 */
[----:B0-----:R-:W-:Y:S05]  /*17a0*/  RET.REL.NODEC R4 `(meanpool_forward) ;  /* 0xffffffe804147950 */ /* 0x001fea0003c3ffff */
.L_x_100:
        /* <DEDUP_REMOVED lines=13> */
.L_x_198:


//--------------------- .text.maxpool_backward    --------------------------
	.section	.text.maxpool_backward,"ax",@progbits
	.align	128
        .global         maxpool_backward
        .type           maxpool_backward,@function
        .size           maxpool_backward,(.L_x_203 - maxpool_backward)
        .other          maxpool_backward,@"STO_CUDA_ENTRY STV_DEFAULT"
maxpool_backward:
.text.maxpool_backward:
[----:B------:R-:W-:Y:S08]  /*0000*/  LDC R1, c[0x0][0x37c] ;  /* 0x0000df00ff017b82 */ /* 0x000ff00000000800 */
[----:B------:R-:W0:Y:S01]  /*0010*/  LDC.64 R4, c[0x0][0x390] ;  /* 0x0000e400ff047b82 */ /* 0x000e220000000a00 */
[----:B------:R-:W1:Y:S01]  /*0020*/  S2R R3, SR_TID.X ;  /* 0x0000000000037919 */ /* 0x000e620000002100 */
[----:B------:R-:W2:Y:S01]  /*0030*/  LDCU UR6, c[0x0][0x370] ;  /* 0x00006e00ff0677ac */ /* 0x000ea20008000800 */
[----:B------:R-:W3:Y:S05]  /*0040*/  LDCU UR7, c[0x0][0x380] ;  /* 0x00007000ff0777ac */ /* 0x000eea0008000800 */
[----:B------:R-:W-:Y:S01]  /*0050*/  S2UR UR4, SR_CTAID.X ;  /* 0x00000000000479c3 */ /* 0x000fe20000002500 */
[----:B------:R-:W4:Y:S07]  /*0060*/  LDCU UR8, c[0x0][0x398] ;  /* 0x00007300ff0877ac */ /* 0x000f2e0008000800 */
[----:B------:R-:W2:Y:S08]  /*0070*/  S2UR UR5, SR_CTAID.Y ;  /* 0x00000000000579c3 */ /* 0x000eb00000002600 */
[----:B------:R-:W1:Y:S01]  /*0080*/  LDC R0, c[0x0][0x360] ;  /* 0x0000d800ff007b82 */ /* 0x000e620000000800 */
[----:B0-----:R-:W-:-:S04]  /*0090*/  IABS R7, R4 ;  /* 0x0000000400077213 */ /* 0x001fc80000000000 */
[----:B------:R-:W0:Y:S03]  /*00a0*/  I2F.RP R2, R7 ;  /* 0x0000000700027306 */ /* 0x000e260000209400 */
[----:B------:R-:W4:Y:S01]  /*00b0*/  LDC R6, c[0x0][0x384] ;  /* 0x0000e100ff067b82 */ /* 0x000f220000000800 */
[----:B--2---:R-:W-:-:S07]  /*00c0*/  UIMAD UR4, UR5, UR6, UR4 ;  /* 0x00000006050472a4 */ /* 0x004fce000f8e0204 */
[----:B------:R-:W2:Y:S01]  /*00d0*/  LDC R9, c[0x0][0x388] ;  /* 0x0000e200ff097b82 */ /* 0x000ea20000000800 */
[----:B0-----:R-:W0:Y:S01]  /*00e0*/  MUFU.RCP R2, R2 ;  /* 0x0000000200027308 */ /* 0x001e220000001000 */
[----:B-1----:R-:W-:-:S05]  /*00f0*/  IMAD R0, R0, UR4, R3 ;  /* 0x0000000400007c24 */ /* 0x002fca000f8e0203 */
[----:B---3--:R-:W-:Y:S02]  /*0100*/  ISETP.GE.AND P0, PT, R0, UR7, PT ;  /* 0x0000000700007c0c */ /* 0x008fe4000bf06270 */
[----:B----4-:R-:W-:Y:S02]  /*0110*/  IADD3 R13, PT, PT, R6, UR8, -R5 ;  /* 0x00000008060d7c10 */ /* 0x010fe4000fffe805 */
[----:B--2---:R-:W-:-:S09]  /*0120*/  IADD3 R11, PT, PT, -R5, UR8, R9 ;  /* 0x00000008050b7c10 */ /* 0x004fd2000fffe109 */
[----:B0-----:R-:W-:Y:S05]  /*0130*/  @P0 EXIT ;  /* 0x000000000000094d */ /* 0x001fea0003800000 */
[----:B------:R-:W-:Y:S01]  /*0140*/  IABS R8, R9 ;  /* 0x0000000900087213 */ /* 0x000fe20000000000 */
[----:B------:R-:W-:Y:S01]  /*0150*/  VIADD R14, R2, 0xffffffe ;  /* 0x0ffffffe020e7836 */ /* 0x000fe20000000000 */
[----:B------:R-:W-:Y:S01]  /*0160*/  IABS R20, R0 ;  /* 0x0000000000147213 */ /* 0x000fe20000000000 */
[----:B------:R-:W-:Y:S01]  /*0170*/  VIADD R17, R5, 0xffffffff ;  /* 0xffffffff05117836 */ /* 0x000fe20000000000 */
[----:B------:R-:W0:Y:S01]  /*0180*/  I2F.RP R10, R8 ;  /* 0x00000008000a7306 */ /* 0x000e220000209400 */
[----:B------:R-:W-:Y:S01]  /*0190*/  IABS R18, R11 ;  /* 0x0000000b00127213 */ /* 0x000fe20000000000 */
[----:B------:R-:W1:Y:S01]  /*01a0*/  LDCU.64 UR6, c[0x0][0x358] ;  /* 0x00006b00ff0677ac */ /* 0x000e620008000a00 */
[-C--:B------:R-:W-:Y:S02]  /*01b0*/  LOP3.LUT R11, R11, R4.reuse, RZ, 0x3c, !PT ;  /* 0x000000040b0b7212 */ /* 0x080fe400078e3cff */
[----:B------:R-:W-:Y:S02]  /*01c0*/  IABS R16, R17 ;  /* 0x0000001100107213 */ /* 0x000fe40000000000 */
[----:B------:R-:W-:Y:S01]  /*01d0*/  LOP3.LUT R17, R17, R4, RZ, 0x3c, !PT ;  /* 0x0000000411117212 */ /* 0x000fe200078e3cff */
[----:B------:R2:W3:Y:S03]  /*01e0*/  F2I.FTZ.U32.TRUNC.NTZ R15, R14 ;  /* 0x0000000e000f7305 */ /* 0x0004e6000021f000 */
[----:B------:R-:W-:-:S05]  /*01f0*/  ISETP.GE.AND P1, PT, R17, RZ, PT ;  /* 0x000000ff1100720c */ /* 0x000fca0003f26270 */
[----:B0-----:R-:W0:Y:S01]  /*0200*/  MUFU.RCP R10, R10 ;  /* 0x0000000a000a7308 */ /* 0x001e220000001000 */
[----:B--2---:R-:W-:Y:S02]  /*0210*/  IMAD.MOV.U32 R14, RZ, RZ, RZ ;  /* 0x000000ffff0e7224 */ /* 0x004fe400078e00ff */
[----:B---3--:R-:W-:-:S04]  /*0220*/  IMAD.MOV R12, RZ, RZ, -R15 ;  /* 0x000000ffff0c7224 */ /* 0x008fc800078e0a0f */
[----:B------:R-:W-:-:S04]  /*0230*/  IMAD R5, R12, R7, RZ ;  /* 0x000000070c057224 */ /* 0x000fc800078e02ff */
[----:B------:R-:W-:Y:S01]  /*0240*/  IMAD.HI.U32 R5, R15, R5, R14 ;  /* 0x000000050f057227 */ /* 0x000fe200078e000e */
[----:B------:R-:W-:Y:S02]  /*0250*/  IABS R14, R13 ;  /* 0x0000000d000e7213 */ /* 0x000fe40000000000 */
[----:B------:R-:W-:Y:S01]  /*0260*/  LOP3.LUT R13, R13, R4, RZ, 0x3c, !PT ;  /* 0x000000040d0d7212 */ /* 0x000fe200078e3cff */
[----:B0-----:R-:W-:Y:S02]  /*0270*/  VIADD R2, R10, 0xffffffe ;  /* 0x0ffffffe0a027836 */ /* 0x001fe40000000000 */
[C---:B------:R-:W-:Y:S02]  /*0280*/  IMAD.HI.U32 R12, R5.reuse, R16, RZ ;  /* 0x00000010050c7227 */ /* 0x040fe400078e00ff */
[----:B------:R0:W2:Y:S02]  /*0290*/  F2I.FTZ.U32.TRUNC.NTZ R3, R2 ;  /* 0x0000000200037305 */ /* 0x0000a4000021f000 */
[----:B------:R-:W-:-:S04]  /*02a0*/  IMAD.HI.U32 R10, R5, R14, RZ ;  /* 0x0000000e050a7227 */ /* 0x000fc800078e00ff */
[----:B------:R-:W-:Y:S02]  /*02b0*/  IMAD.MOV R19, RZ, RZ, -R10 ;  /* 0x000000ffff137224 */ /* 0x000fe400078e0a0a */
[----:B------:R-:W-:-:S04]  /*02c0*/  IMAD.HI.U32 R15, R5, R18, RZ ;  /* 0x00000012050f7227 */ /* 0x000fc800078e00ff */
[----:B0-----:R-:W-:Y:S01]  /*02d0*/  IMAD.MOV R2, RZ, RZ, -R12 ;  /* 0x000000ffff027224 */ /* 0x001fe200078e0a0c */
[----:B--2---:R-:W-:-:S03]  /*02e0*/  IADD3 R21, PT, PT, RZ, -R3, RZ ;  /* 0x80000003ff157210 */ /* 0x004fc60007ffe0ff */
[----:B------:R-:W-:Y:S02]  /*02f0*/  IMAD R16, R7, R2, R16 ;  /* 0x0000000207107224 */ /* 0x000fe400078e0210 */
[----:B------:R-:W-:Y:S02]  /*0300*/  IMAD.MOV.U32 R2, RZ, RZ, RZ ;  /* 0x000000ffff027224 */ /* 0x000fe400078e00ff */
[----:B------:R-:W-:Y:S01]  /*0310*/  IMAD R21, R21, R8, RZ ;  /* 0x0000000815157224 */ /* 0x000fe200078e02ff */
[----:B------:R-:W-:-:S03]  /*0320*/  ISETP.GT.U32.AND P4, PT, R7, R16, PT ;  /* 0x000000100700720c */ /* 0x000fc60003f84070 */
[----:B------:R-:W-:-:S04]  /*0330*/  IMAD.HI.U32 R3, R3, R21, R2 ;  /* 0x0000001503037227 */ /* 0x000fc800078e0002 */
[----:B------:R-:W-:Y:S02]  /*0340*/  IMAD R2, R7, R19, R14 ;  /* 0x0000001307027224 */ /* 0x000fe400078e020e */
[----:B------:R-:W-:-:S03]  /*0350*/  IMAD.HI.U32 R14, R3, R20, RZ ;  /* 0x00000014030e7227 */ /* 0x000fc600078e00ff */
[C---:B------:R-:W-:Y:S01]  /*0360*/  ISETP.GT.U32.AND P2, PT, R7.reuse, R2, PT ;  /* 0x000000020700720c */ /* 0x040fe20003f44070 */
[----:B------:R-:W-:Y:S01]  /*0370*/  IMAD.MOV R3, RZ, RZ, -R14 ;  /* 0x000000ffff037224 */ /* 0x000fe200078e0a0e */
[----:B------:R-:W-:Y:S01]  /*0380*/  @!P4 IADD3 R16, PT, PT, R16, -R7, RZ ;  /* 0x800000071010c210 */ /* 0x000fe20007ffe0ff */
[----:B------:R-:W-:Y:S02]  /*0390*/  IMAD.MOV R19, RZ, RZ, -R15 ;  /* 0x000000ffff137224 */ /* 0x000fe400078e0a0f */
[----:B------:R-:W-:Y:S01]  /*03a0*/  IMAD R3, R8, R3, R20 ;  /* 0x0000000308037224 */ /* 0x000fe200078e0214 */
[----:B------:R-:W-:Y:S01]  /*03b0*/  ISETP.GE.U32.AND P5, PT, R16, R7, PT ;  /* 0x000000071000720c */ /* 0x000fe20003fa6070 */
[C---:B------:R-:W-:Y:S02]  /*03c0*/  IMAD R18, R7.reuse, R19, R18 ;  /* 0x0000001307127224 */ /* 0x040fe400078e0212 */
[----:B------:R-:W-:Y:S01]  /*03d0*/  @!P4 VIADD R12, R12, 0x1 ;  /* 0x000000010c0cc836 */ /* 0x000fe20000000000 */
[----:B------:R-:W-:Y:S01]  /*03e0*/  ISETP.GT.U32.AND P0, PT, R8, R3, PT ;  /* 0x000000030800720c */ /* 0x000fe20003f04070 */
[----:B------:R-:W-:Y:S01]  /*03f0*/  IMAD.MOV.U32 R20, RZ, RZ, RZ ;  /* 0x000000ffff147224 */ /* 0x000fe200078e00ff */
[----:B------:R-:W-:Y:S01]  /*0400*/  ISETP.GT.U32.AND P3, PT, R7, R18, PT ;  /* 0x000000120700720c */ /* 0x000fe20003f64070 */
[----:B------:R-:W-:-:S02]  /*0410*/  @!P2 IMAD.IADD R2, R2, 0x1, -R7 ;  /* 0x000000010202a824 */ /* 0x000fc400078e0a07 */
[----:B------:R-:W-:Y:S01]  /*0420*/  @!P2 VIADD R10, R10, 0x1 ;  /* 0x000000010a0aa836 */ /* 0x000fe20000000000 */
[----:B------:R-:W-:Y:S02]  /*0430*/  ISETP.GE.AND P2, PT, R13, RZ, PT ;  /* 0x000000ff0d00720c */ /* 0x000fe40003f46270 */
[----:B------:R-:W-:Y:S02]  /*0440*/  ISETP.GE.U32.AND P6, PT, R2, R7, PT ;  /* 0x000000070200720c */ /* 0x000fe40003fc6070 */
[----:B------:R-:W-:Y:S02]  /*0450*/  @P5 IADD3 R12, PT, PT, R12, 0x1, RZ ;  /* 0x000000010c0c5810 */ /* 0x000fe40007ffe0ff */
[----:B------:R-:W-:Y:S01]  /*0460*/  LOP3.LUT R2, R0, R9, RZ, 0x3c, !PT ;  /* 0x0000000900027212 */ /* 0x000fe200078e3cff */
[----:B------:R-:W-:Y:S02]  /*0470*/  @!P0 IMAD.IADD R3, R3, 0x1, -R8 ;  /* 0x0000000103038824 */ /* 0x000fe400078e0a08 */
[----:B------:R-:W-:-:S02]  /*0480*/  @!P3 IMAD.IADD R18, R18, 0x1, -R7 ;  /* 0x000000011212b824 */ /* 0x000fc400078e0a07 */
[----:B------:R-:W-:Y:S01]  /*0490*/  @!P3 VIADD R15, R15, 0x1 ;  /* 0x000000010f0fb836 */ /* 0x000fe20000000000 */
[----:B------:R-:W-:Y:S01]  /*04a0*/  ISETP.NE.AND P3, PT, R4, RZ, PT ;  /* 0x000000ff0400720c */ /* 0x000fe20003f65270 */
[----:B------:R-:W-:Y:S01]  /*04b0*/  @!P0 VIADD R14, R14, 0x1 ;  /* 0x000000010e0e8836 */ /* 0x000fe20000000000 */
[----:B------:R-:W-:Y:S01]  /*04c0*/  ISETP.GE.U32.AND P5, PT, R3, R8, PT ;  /* 0x000000080300720c */ /* 0x000fe20003fa6070 */
[----:B------:R-:W-:Y:S01]  /*04d0*/  @P6 VIADD R10, R10, 0x1 ;  /* 0x000000010a0a6836 */ /* 0x000fe20000000000 */
[----:B------:R-:W-:Y:S01]  /*04e0*/  ISETP.GE.AND P6, PT, R11, RZ, PT ;  /* 0x000000ff0b00720c */ /* 0x000fe20003fc6270 */
[----:B------:R-:W-:Y:S01]  /*04f0*/  IMAD.MOV.U32 R11, RZ, RZ, R12 ;  /* 0x000000ffff0b7224 */ /* 0x000fe200078e000c */
[----:B------:R-:W-:Y:S01]  /*0500*/  LOP3.LUT R12, RZ, R4, RZ, 0x33, !PT ;  /* 0x00000004ff0c7212 */ /* 0x000fe200078e33ff */
[----:B------:R-:W-:Y:S01]  /*0510*/  IMAD.MOV.U32 R13, RZ, RZ, R10 ;  /* 0x000000ffff0d7224 */ /* 0x000fe200078e000a */
[----:B------:R-:W-:Y:S01]  /*0520*/  ISETP.GE.U32.AND P4, PT, R18, R7, PT ;  /* 0x000000071200720c */ /* 0x000fe20003f86070 */
[----:B------:R-:W-:Y:S01]  /*0530*/  @!P1 IMAD.MOV R11, RZ, RZ, -R11 ;  /* 0x000000ffff0b9224 */ /* 0x000fe200078e0a0b */
[----:B------:R-:W-:Y:S01]  /*0540*/  ISETP.GE.AND P1, PT, R2, RZ, PT ;  /* 0x000000ff0200720c */ /* 0x000fe20003f26270 */
[----:B------:R-:W-:-:S03]  /*0550*/  @!P2 IMAD.MOV R13, RZ, RZ, -R13 ;  /* 0x000000ffff0da224 */ /* 0x000fc600078e0a0d */
[----:B------:R-:W-:Y:S01]  /*0560*/  SEL R2, R12, R11, !P3 ;  /* 0x0000000b0c027207 */ /* 0x000fe20005800000 */
[----:B------:R-:W-:-:S03]  /*0570*/  @P5 VIADD R14, R14, 0x1 ;  /* 0x000000010e0e5836 */ /* 0x000fc60000000000 */
[----:B------:R-:W-:Y:S01]  /*0580*/  ISETP.GE.AND P0, PT, R2, RZ, PT ;  /* 0x000000ff0200720c */ /* 0x000fe20003f06270 */
[----:B------:R-:W-:Y:S02]  /*0590*/  IMAD.MOV.U32 R10, RZ, RZ, R14 ;  /* 0x000000ffff0a7224 */ /* 0x000fe400078e000e */
[----:B------:R-:W-:Y:S02]  /*05a0*/  @P4 IADD3 R15, PT, PT, R15, 0x1, RZ ;  /* 0x000000010f0f4810 */ /* 0x000fe40007ffe0ff */
[----:B------:R-:W-:Y:S02]  /*05b0*/  @!P1 IMAD.MOV R10, RZ, RZ, -R10 ;  /* 0x000000ffff0a9224 */ /* 0x000fe400078e0a0a */
[----:B------:R-:W-:-:S06]  /*05c0*/  @!P6 IADD3 R15, PT, PT, -R15, RZ, RZ ;  /* 0x000000ff0f0fe210 */ /* 0x000fcc0007ffe1ff */
[----:B-1----:R-:W-:Y:S05]  /*05d0*/  @!P0 BRA `(.L_x_101) ;  /* 0x0000000c00908947 */ /* 0x002fea0003800000 */
[----:B------:R-:W-:Y:S01]  /*05e0*/  IABS R14, R6 ;  /* 0x00000006000e7213 */ /* 0x000fe20000000000 */
[----:B------:R-:W-:Y:S01]  /*05f0*/  ULEA.HI UR4, UR8, UR8, URZ, 0x1 ;  /* 0x0000000808047291 */ /* 0x000fe2000f8f08ff */
[----:B------:R-:W-:Y:S01]  /*0600*/  ISETP.NE.AND P1, PT, R9, RZ, PT ;  /* 0x000000ff0900720c */ /* 0x000fe20003f25270 */
[----:B------:R-:W-:Y:S01]  /*0610*/  HFMA2 R20, -RZ, RZ, 0, 0 ;  /* 0x00000000ff147431 */ /* 0x000fe200000001ff */
[----:B------:R-:W0:Y:S01]  /*0620*/  I2F.RP R16, R14 ;  /* 0x0000000e00107306 */ /* 0x000e220000209400 */
[----:B------:R-:W-:Y:S01]  /*0630*/  LOP3.LUT R17, RZ, R9, RZ, 0x33, !PT ;  /* 0x00000009ff117212 */ /* 0x000fe200078e33ff */
[----:B------:R-:W-:Y:S01]  /*0640*/  USHF.R.S32.HI UR4, URZ, 0x1, UR4 ;  /* 0x00000001ff047899 */ /* 0x000fe20008011404 */
[----:B------:R-:W-:Y:S02]  /*0650*/  ISETP.GE.AND P0, PT, R0, RZ, PT ;  /* 0x000000ff0000720c */ /* 0x000fe40003f06270 */
[----:B------:R-:W-:Y:S01]  /*0660*/  SEL R9, R17, R10, !P1 ;  /* 0x0000000a11097207 */ /* 0x000fe20004800000 */
[----:B------:R-:W-:Y:S01]  /*0670*/  IMAD.MOV.U32 R10, RZ, RZ, RZ ;  /* 0x000000ffff0a7224 */ /* 0x000fe200078e00ff */
[----:B------:R-:W-:Y:S01]  /*0680*/  ISETP.GT.U32.AND P4, PT, R8, R3, PT ;  /* 0x000000030800720c */ /* 0x000fe20003f84070 */
[----:B------:R-:W-:Y:S01]  /*0690*/  IMAD.IADD R8, R3, 0x1, -R8 ;  /* 0x0000000103087824 */ /* 0x000fe200078e0a08 */
[----:B------:R-:W-:-:S04]  /*06a0*/  IABS R18, R9 ;  /* 0x0000000900127213 */ /* 0x000fc80000000000 */
[----:B------:R-:W-:Y:S01]  /*06b0*/  SEL R8, R8, R3, !P4 ;  /* 0x0000000308087207 */ /* 0x000fe20006000000 */
[----:B0-----:R-:W0:Y:S01]  /*06c0*/  MUFU.RCP R16, R16 ;  /* 0x0000001000107308 */ /* 0x001e220000001000 */
[----:B------:R-:W-:-:S03]  /*06d0*/  ISETP.NE.AND P4, PT, R6, RZ, PT ;  /* 0x000000ff0600720c */ /* 0x000fc60003f85270 */
[----:B------:R-:W-:-:S05]  /*06e0*/  @!P0 IMAD.MOV R8, RZ, RZ, -R8 ;  /* 0x000000ffff088224 */ /* 0x000fca00078e0a08 */
[----:B------:R-:W-:-:S05]  /*06f0*/  SEL R8, R17, R8, !P1 ;  /* 0x0000000811087207 */ /* 0x000fca0004800000 */
[----:B------:R-:W-:Y:S02]  /*0700*/  VIADD R3, R8, UR4 ;  /* 0x0000000408037c36 */ /* 0x000fe40008000000 */
[----:B0-----:R-:W-:-:S06]  /*0710*/  VIADD R11, R16, 0xffffffe ;  /* 0x0ffffffe100b7836 */ /* 0x001fcc0000000000 */
[----:B------:R-:W0:Y:S02]  /*0720*/  F2I.FTZ.U32.TRUNC.NTZ R11, R11 ;  /* 0x0000000b000b7305 */ /* 0x000e24000021f000 */
[----:B0-----:R-:W-:-:S04]  /*0730*/  IMAD.MOV R19, RZ, RZ, -R11 ;  /* 0x000000ffff137224 */ /* 0x001fc800078e0a0b */
[----:B------:R-:W-:-:S04]  /*0740*/  IMAD R19, R19, R14, RZ ;  /* 0x0000000e13137224 */ /* 0x000fc800078e02ff */
[----:B------:R-:W-:-:S04]  /*0750*/  IMAD.HI.U32 R10, R11, R19, R10 ;  /* 0x000000130b0a7227 */ /* 0x000fc800078e000a */
[----:B------:R-:W-:-:S04]  /*0760*/  IMAD.MOV.U32 R19, RZ, RZ, R18 ;  /* 0x000000ffff137224 */ /* 0x000fc800078e0012 */
[----:B------:R-:W-:-:S05]  /*0770*/  IMAD.HI.U32 R10, R10, R19, RZ ;  /* 0x000000130a0a7227 */ /* 0x000fca00078e00ff */
[----:B------:R-:W-:-:S05]  /*0780*/  IADD3 R11, PT, PT, -R10, RZ, RZ ;  /* 0x000000ff0a0b7210 */ /* 0x000fca0007ffe1ff */
[----:B------:R-:W-:-:S05]  /*0790*/  IMAD R11, R14, R11, R19 ;  /* 0x0000000b0e0b7224 */ /* 0x000fca00078e0213 */
[----:B------:R-:W-:-:S13]  /*07a0*/  ISETP.GT.U32.AND P5, PT, R14, R11, PT ;  /* 0x0000000b0e00720c */ /* 0x000fda0003fa4070 */
[----:B------:R-:W-:Y:S02]  /*07b0*/  @!P5 IMAD.IADD R11, R11, 0x1, -R14 ;  /* 0x000000010b0bd824 */ /* 0x000fe400078e0a0e */
[----:B------:R-:W-:-:S03]  /*07c0*/  @!P5 VIADD R10, R10, 0x1 ;  /* 0x000000010a0ad836 */ /* 0x000fc60000000000 */
[----:B------:R-:W-:Y:S02]  /*07d0*/  ISETP.GE.U32.AND P2, PT, R11, R14, PT ;  /* 0x0000000e0b00720c */ /* 0x000fe40003f46070 */
[----:B------:R-:W-:-:S04]  /*07e0*/  LOP3.LUT R11, R9, R6, RZ, 0x3c, !PT ;  /* 0x00000006090b7212 */ /* 0x000fc800078e3cff */
[----:B------:R-:W-:-:S07]  /*07f0*/  ISETP.GE.AND P6, PT, R11, RZ, PT ;  /* 0x000000ff0b00720c */ /* 0x000fce0003fc6270 */
[----:B------:R-:W-:-:S05]  /*0800*/  @P2 IADD3 R10, PT, PT, R10, 0x1, RZ ;  /* 0x000000010a0a2810 */ /* 0x000fca0007ffe0ff */
[----:B------:R-:W-:Y:S01]  /*0810*/  IMAD.MOV.U32 R14, RZ, RZ, R10 ;  /* 0x000000ffff0e7224 */ /* 0x000fe200078e000a */
[----:B------:R-:W-:Y:S02]  /*0820*/  IABS R10, R3 ;  /* 0x00000003000a7213 */ /* 0x000fe40000000000 */
[----:B------:R-:W-:Y:S01]  /*0830*/  LOP3.LUT R3, R3, R4, RZ, 0x3c, !PT ;  /* 0x0000000403037212 */ /* 0x000fe200078e3cff */
[----:B------:R-:W-:Y:S01]  /*0840*/  @!P6 IMAD.MOV R14, RZ, RZ, -R14 ;  /* 0x000000ffff0ee224 */ /* 0x000fe200078e0a0e */
[----:B------:R-:W-:Y:S01]  /*0850*/  @!P4 LOP3.LUT R14, RZ, R6, RZ, 0x33, !PT ;  /* 0x00000006ff0ec212 */ /* 0x000fe200078e33ff */
[----:B------:R-:W-:Y:S01]  /*0860*/  IMAD.HI.U32 R8, R5, R10, RZ ;  /* 0x0000000a05087227 */ /* 0x000fe200078e00ff */
[----:B------:R-:W-:-:S03]  /*0870*/  ISETP.GE.AND P2, PT, R3, RZ, PT ;  /* 0x000000ff0300720c */ /* 0x000fc60003f46270 */
[----:B------:R-:W-:-:S04]  /*0880*/  IMAD.MOV R11, RZ, RZ, -R14 ;  /* 0x000000ffff0b7224 */ /* 0x000fc800078e0a0e */
[----:B------:R-:W-:Y:S01]  /*0890*/  IMAD R6, R6, R11, R9 ;  /* 0x0000000b06067224 */ /* 0x000fe200078e0209 */
[----:B------:R-:W-:-:S03]  /*08a0*/  IADD3 R11, PT, PT, -R8, RZ, RZ ;  /* 0x000000ff080b7210 */ /* 0x000fc60007ffe1ff */
[----:B------:R-:W-:Y:S02]  /*08b0*/  VIADD R9, R6, UR4 ;  /* 0x0000000406097c36 */ /* 0x000fe40008000000 */
[C---:B------:R-:W-:Y:S01]  /*08c0*/  IMAD R6, R7.reuse, R11, R10 ;  /* 0x0000000b07067224 */ /* 0x040fe200078e020a */
[----:B------:R-:W-:Y:S02]  /*08d0*/  IADD3 R11, PT, PT, -R2, 0x3, RZ ;  /* 0x00000003020b7810 */ /* 0x000fe40007ffe1ff */
[----:B------:R-:W-:Y:S02]  /*08e0*/  IABS R16, R9 ;  /* 0x0000000900107213 */ /* 0x000fe40000000000 */
[----:B------:R-:W-:Y:S02]  /*08f0*/  ISETP.GT.U32.AND P1, PT, R7, R6, PT ;  /* 0x000000060700720c */ /* 0x000fe40003f24070 */
[----:B------:R-:W-:Y:S01]  /*0900*/  LOP3.LUT R4, R9, R4, RZ, 0x3c, !PT ;  /* 0x0000000409047212 */ /* 0x000fe200078e3cff */
[----:B------:R-:W-:-:S04]  /*0910*/  IMAD.HI.U32 R10, R5, R16, RZ ;  /* 0x00000010050a7227 */ /* 0x000fc800078e00ff */
[----:B------:R-:W-:-:S04]  /*0920*/  IMAD.MOV R5, RZ, RZ, -R10 ;  /* 0x000000ffff057224 */ /* 0x000fc800078e0a0a */
[C---:B------:R-:W-:Y:S02]  /*0930*/  IMAD R16, R7.reuse, R5, R16 ;  /* 0x0000000507107224 */ /* 0x040fe400078e0210 */
[----:B------:R-:W-:Y:S02]  /*0940*/  @!P1 IMAD.IADD R6, R6, 0x1, -R7 ;  /* 0x0000000106069824 */ /* 0x000fe400078e0a07 */
[----:B------:R-:W-:Y:S01]  /*0950*/  @!P1 VIADD R8, R8, 0x1 ;  /* 0x0000000108089836 */ /* 0x000fe20000000000 */
[----:B------:R-:W-:Y:S02]  /*0960*/  ISETP.GT.U32.AND P4, PT, R7, R16, PT ;  /* 0x000000100700720c */ /* 0x000fe40003f84070 */
[----:B------:R-:W-:Y:S02]  /*0970*/  ISETP.GE.U32.AND P0, PT, R6, R7, PT ;  /* 0x000000070600720c */ /* 0x000fe40003f06070 */
[----:B------:R-:W-:-:S09]  /*0980*/  SEL R6, R12, R15, !P3 ;  /* 0x0000000f0c067207 */ /* 0x000fd20005800000 */
[----:B------:R-:W-:Y:S02]  /*0990*/  @!P4 IMAD.IADD R16, R16, 0x1, -R7 ;  /* 0x000000011010c824 */ /* 0x000fe400078e0a07 */
[----:B------:R-:W-:Y:S01]  /*09a0*/  @P0 IADD3 R8, PT, PT, R8, 0x1, RZ ;  /* 0x0000000108080810 */ /* 0x000fe20007ffe0ff */
[----:B------:R-:W-:Y:S02]  /*09b0*/  @!P4 VIADD R10, R10, 0x1 ;  /* 0x000000010a0ac836 */ /* 0x000fe40000000000 */
[----:B------:R-:W-:Y:S02]  /*09c0*/  ISETP.GE.U32.AND P0, PT, R16, R7, PT ;  /* 0x000000071000720c */ /* 0x000fe40003f06070 */
[----:B------:R-:W-:Y:S01]  /*09d0*/  @!P2 IMAD.MOV R8, RZ, RZ, -R8 ;  /* 0x000000ffff08a224 */ /* 0x000fe200078e0a08 */
[----:B------:R-:W-:Y:S02]  /*09e0*/  ISETP.GE.AND P2, PT, R4, RZ, PT ;  /* 0x000000ff0400720c */ /* 0x000fe40003f46270 */
[----:B------:R-:W-:-:S02]  /*09f0*/  IADD3 R4, PT, PT, -R2, 0x1, RZ ;  /* 0x0000000102047810 */ /* 0x000fc40007ffe1ff */
[----:B------:R-:W-:-:S04]  /*0a00*/  SEL R3, R12, R8, !P3 ;  /* 0x000000080c037207 */ /* 0x000fc80005800000 */
[C---:B------:R-:W-:Y:S01]  /*0a10*/  IADD3 R7, PT, PT, R3.reuse, R4, RZ ;  /* 0x0000000403077210 */ /* 0x040fe20007ffe0ff */
[----:B------:R-:W-:Y:S02]  /*0a20*/  IMAD.IADD R5, R3, 0x1, -R2 ;  /* 0x0000000103057824 */ /* 0x000fe400078e0a02 */
[----:B------:R-:W-:Y:S01]  /*0a30*/  @P0 VIADD R10, R10, 0x1 ;  /* 0x000000010a0a0836 */ /* 0x000fe20000000000 */
[-C--:B------:R-:W-:Y:S01]  /*0a40*/  ISETP.GT.AND P0, PT, R7, R6.reuse, PT ;  /* 0x000000060700720c */ /* 0x080fe20003f04270 */
[----:B------:R-:W-:Y:S02]  /*0a50*/  VIADD R9, R5, 0x2 ;  /* 0x0000000205097836 */ /* 0x000fe40000000000 */
[----:B------:R-:W-:Y:S01]  /*0a60*/  @!P2 IMAD.MOV R10, RZ, RZ, -R10 ;  /* 0x000000ffff0aa224 */ /* 0x000fe200078e0a0a */
[----:B------:R-:W-:Y:S02]  /*0a70*/  ISETP.GT.AND P0, PT, R7, -0x1, !P0 ;  /* 0xffffffff0700780c */ /* 0x000fe40004704270 */
[----:B------:R-:W-:-:S02]  /*0a80*/  ISETP.GT.AND P1, PT, R9, R6, PT ;  /* 0x000000060900720c */ /* 0x000fc40003f24270 */
[C---:B------:R-:W-:Y:S01]  /*0a90*/  SEL R7, R12.reuse, R13, !P3 ;  /* 0x0000000d0c077207 */ /* 0x040fe20005800000 */
[----:B------:R-:W-:Y:S01]  /*0aa0*/  VIADD R13, R3, 0x1 ;  /* 0x00000001030d7836 */ /* 0x000fe20000000000 */
[----:B------:R-:W-:Y:S01]  /*0ab0*/  SEL R8, R12, R10, !P3 ;  /* 0x0000000a0c087207 */ /* 0x000fe20005800000 */
[----:B------:R-:W-:Y:S01]  /*0ac0*/  VIADD R12, R6, 0x1 ;  /* 0x00000001060c7836 */ /* 0x000fe20000000000 */
[----:B------:R-:W-:Y:S01]  /*0ad0*/  ISETP.GT.AND P2, PT, R5, R6, PT ;  /* 0x000000060500720c */ /* 0x000fe20003f44270 */
[----:B------:R-:W-:Y:S01]  /*0ae0*/  IMAD R17, R7, R14, R14 ;  /* 0x0000000e07117224 */ /* 0x000fe200078e020e */
[----:B------:R-:W-:Y:S02]  /*0af0*/  IADD3 R10, P3, PT, -R2, R3, RZ ;  /* 0x00000003020a7210 */ /* 0x000fe40007f7e1ff */
[----:B------:R-:W-:Y:S01]  /*0b00*/  ISETP.GT.AND P1, PT, R9, -0x1, !P1 ;  /* 0xffffffff0900780c */ /* 0x000fe20004f24270 */
[----:B------:R-:W-:Y:S01]  /*0b10*/  IMAD.MOV R9, RZ, RZ, -R2 ;  /* 0x000000ffff097224 */ /* 0x000fe200078e0a02 */
[----:B------:R-:W-:-:S02]  /*0b20*/  ISETP.GT.AND P2, PT, R5, -0x1, !P2 ;  /* 0xffffffff0500780c */ /* 0x000fc40005744270 */
[----:B------:R-:W-:-:S11]  /*0b30*/  LEA.HI.X.SX32 R16, R3, 0xffffffff, 0x1, P3 ;  /* 0xffffffff03107811 */ /* 0x000fd600018f0eff */
.L_x_119:
[----:B01----:R-:W-:Y:S01]  /*0b40*/  IMAD.IADD R14, R8, 0x1, R9 ;  /* 0x00000001080e7824 */ /* 0x003fe200078e0209 */
[----:B------:R-:W-:Y:S01]  /*0b50*/  BSSY.RECONVERGENT B0, `(.L_x_102) ;  /* 0x0000013000007945 */ /* 0x000fe20003800200 */
[----:B------:R-:W-:Y:S02]  /*0b60*/  ISETP.NE.AND P5, PT, R9, R2, PT ;  /* 0x000000020900720c */ /* 0x000fe40003fa5270 */
[----:B------:R-:W-:Y:S01]  /*0b70*/  IMAD.IADD R15, R17, 0x1, R14 ;  /* 0x00000001110f7824 */ /* 0x000fe200078e020e */
[----:B------:R-:W-:Y:S02]  /*0b80*/  ISETP.GT.AND P3, PT, R14, R7, PT ;  /* 0x000000070e00720c */ /* 0x000fe40003f64270 */
[----:B------:R-:W-:Y:S01]  /*0b90*/  LOP3.LUT P4, RZ, R2, 0x1, RZ, 0xc0, !PT ;  /* 0x0000000102ff7812 */ /* 0x000fe2000788c0ff */
[----:B------:R-:W-:Y:S01]  /*0ba0*/  IMAD R18, R12, R15, RZ ;  /* 0x0000000f0c127224 */ /* 0x000fe200078e02ff */
[----:B------:R-:W-:Y:S02]  /*0bb0*/  ISETP.GT.AND P3, PT, R14, -0x1, !P3 ;  /* 0xffffffff0e00780c */ /* 0x000fe40005f64270 */
[----:B------:R-:W-:Y:S01]  /*0bc0*/  MOV R21, RZ ;  /* 0x000000ff00157202 */ /* 0x000fe20000000f00 */
[----:B------:R-:W-:Y:S01]  /*0bd0*/  IMAD.IADD R19, R5, 0x1, R18 ;  /* 0x0000000105137824 */ /* 0x000fe200078e0212 */
[----:B------:R-:W-:-:S13]  /*0be0*/  PLOP3.LUT P6, PT, P2, P3, PT, 0x80, 0x8 ;  /* 0x000000000008781c */ /* 0x000fda00017c7070 */
[----:B------:R-:W-:Y:S05]  /*0bf0*/  @!P6 BRA `(.L_x_103) ;  /* 0x000000000020e947 */ /* 0x000fea0003800000 */
[----:B------:R-:W0:Y:S02]  /*0c00*/  LDC.64 R14, c[0x0][0x3b0] ;  /* 0x0000ec00ff0e7b82 */ /* 0x000e240000000a00 */
[----:B0-----:R-:W-:-:S06]  /*0c10*/  IMAD.WIDE R14, R19, 0x4, R14 ;  /* 0x00000004130e7825 */ /* 0x001fcc00078e020e */
[----:B------:R-:W2:Y:S02]  /*0c20*/  LDG.E R15, desc[UR6][R14.64] ;  /* 0x000000060e0f7981 */ /* 0x000ea4000c1e1900 */
[----:B--2---:R-:W-:-:S13]  /*0c30*/  ISETP.NE.AND P6, PT, R15, R0, PT ;  /* 0x000000000f00720c */ /* 0x004fda0003fc5270 */
[----:B------:R-:W-:Y:S05]  /*0c40*/  @P6 BRA `(.L_x_103) ;  /* 0x00000000000c6947 */ /* 0x000fea0003800000 */
[----:B------:R-:W0:Y:S02]  /*0c50*/  LDC.64 R14, c[0x0][0x3a0] ;  /* 0x0000e800ff0e7b82 */ /* 0x000e240000000a00 */
[----:B0-----:R-:W-:-:S05]  /*0c60*/  IMAD.WIDE R14, R19, 0x4, R14 ;  /* 0x00000004130e7825 */ /* 0x001fca00078e020e */
[----:B------:R0:W5:Y:S02]  /*0c70*/  LDG.E R21, desc[UR6][R14.64] ;  /* 0x000000060e157981 */ /* 0x000164000c1e1900 */
.L_x_103:
[----:B------:R-:W-:Y:S05]  /*0c80*/  BSYNC.RECONVERGENT B0 ;  /* 0x0000000000007941 */ /* 0x000fea0003800200 */
.L_x_102:
[----:B-----5:R-:W-:Y:S01]  /*0c90*/  FADD R20, R21, R20 ;  /* 0x0000001415147221 */ /* 0x020fe20000000000 */
[----:B0-----:R-:W-:Y:S02]  /*0ca0*/  IMAD.MOV.U32 R14, RZ, RZ, R4 ;  /* 0x000000ffff0e7224 */ /* 0x001fe400078e0004 */
[----:B------:R-:W-:Y:S01]  /*0cb0*/  VIADD R9, R9, 0x1 ;  /* 0x0000000109097836 */ /* 0x000fe20000000000 */
[----:B------:R-:W-:Y:S06]  /*0cc0*/  @!P4 BRA `(.L_x_104) ;  /* 0x000000000090c947 */ /* 0x000fec0003800000 */
[----:B------:R-:W-:Y:S01]  /*0cd0*/  PLOP3.LUT P6, PT, P0, P3, PT, 0x80, 0x8 ;  /* 0x000000000008781c */ /* 0x000fe200007c7070 */
[----:B------:R-:W-:Y:S01]  /*0ce0*/  BSSY.RECONVERGENT B0, `(.L_x_105) ;  /* 0x0000012000007945 */ /* 0x000fe20003800200 */
[----:B------:R-:W-:Y:S01]  /*0cf0*/  PLOP3.LUT P4, PT, P1, P3, PT, 0x80, 0x8 ;  /* 0x000000000008781c */ /* 0x000fe20000f87070 */
[----:B------:R-:W-:-:S10]  /*0d00*/  IMAD.MOV.U32 R21, RZ, RZ, RZ ;  /* 0x000000ffff157224 */ /* 0x000fd400078e00ff */
[----:B------:R-:W-:Y:S05]  /*0d10*/  @!P6 BRA `(.L_x_106) ;  /* 0x000000000038e947 */ /* 0x000fea0003800000 */
[----:B------:R-:W0:Y:S01]  /*0d20*/  LDCU.64 UR4, c[0x0][0x3b0] ;  /* 0x00007600ff0477ac */ /* 0x000e220008000a00 */
[----:B------:R-:W-:-:S04]  /*0d30*/  IADD3 R14, P6, PT, R18, R10, RZ ;  /* 0x0000000a120e7210 */ /* 0x000fc80007fde0ff */
[----:B------:R-:W-:Y:S02]  /*0d40*/  LEA.HI.X.SX32 R15, R18, R16, 0x1, P6 ;  /* 0x00000010120f7211 */ /* 0x000fe400030f0eff */
[C---:B------:R-:W-:Y:S02]  /*0d50*/  SHF.L.U32 R23, R14.reuse, 0x2, RZ ;  /* 0x000000020e177819 */ /* 0x040fe400000006ff */
[----:B------:R-:W-:Y:S02]  /*0d60*/  SHF.L.U64.HI R22, R14, 0x2, R15 ;  /* 0x000000020e167819 */ /* 0x000fe4000001020f */
[----:B0-----:R-:W-:-:S04]  /*0d70*/  IADD3 R14, P6, PT, R23, UR4, RZ ;  /* 0x00000004170e7c10 */ /* 0x001fc8000ffde0ff */
[----:B------:R-:W-:-:S06]  /*0d80*/  IADD3.X R15, PT, PT, R22, UR5, RZ, P6, !PT ;  /* 0x00000005160f7c10 */ /* 0x000fcc000b7fe4ff */
[----:B------:R-:W2:Y:S02]  /*0d90*/  LDG.E R15, desc[UR6][R14.64+0x4] ;  /* 0x000004060e0f7981 */ /* 0x000ea4000c1e1900 */
[----:B--2---:R-:W-:-:S13]  /*0da0*/  ISETP.NE.AND P6, PT, R15, R0, PT ;  /* 0x000000000f00720c */ /* 0x004fda0003fc5270 */
[----:B------:R-:W-:Y:S05]  /*0db0*/  @P6 BRA `(.L_x_106) ;  /* 0x0000000000106947 */ /* 0x000fea0003800000 */
[----:B------:R-:W0:Y:S02]  /*0dc0*/  LDCU.64 UR4, c[0x0][0x3a0] ;  /* 0x00007400ff0477ac */ /* 0x000e240008000a00 */
[----:B0-----:R-:W-:-:S04]  /*0dd0*/  IADD3 R14, P6, PT, R23, UR4, RZ ;  /* 0x00000004170e7c10 */ /* 0x001fc8000ffde0ff */
[----:B------:R-:W-:-:S05]  /*0de0*/  IADD3.X R15, PT, PT, R22, UR5, RZ, P6, !PT ;  /* 0x00000005160f7c10 */ /* 0x000fca000b7fe4ff */
[----:B------:R0:W5:Y:S04]  /*0df0*/  LDG.E R21, desc[UR6][R14.64+0x4] ;  /* 0x000004060e157981 */ /* 0x000168000c1e1900 */
.L_x_106:
[----:B------:R-:W-:Y:S05]  /*0e00*/  BSYNC.RECONVERGENT B0 ;  /* 0x0000000000007941 */ /* 0x000fea0003800200 */
.L_x_105:
[----:B------:R-:W-:Y:S01]  /*0e10*/  BSSY.RECONVERGENT B0, `(.L_x_107) ;  /* 0x000000d000007945 */ /* 0x000fe20003800200 */
[----:B-----5:R-:W-:Y:S01]  /*0e20*/  FADD R20, R20, R21 ;  /* 0x0000001514147221 */ /* 0x020fe20000000000 */
[----:B------:R-:W-:Y:S02]  /*0e30*/  IMAD.MOV.U32 R21, RZ, RZ, RZ ;  /* 0x000000ffff157224 */ /* 0x000fe400078e00ff */
[----:B------:R-:W-:Y:S05]  /*0e40*/  @!P4 BRA `(.L_x_108) ;  /* 0x000000000024c947 */ /* 0x000fea0003800000 */
[----:B0-----:R-:W0:Y:S01]  /*0e50*/  LDC.64 R14, c[0x0][0x3b0] ;  /* 0x0000ec00ff0e7b82 */ /* 0x001e220000000a00 */
[----:B------:R-:W-:-:S04]  /*0e60*/  VIADD R19, R19, 0x2 ;  /* 0x0000000213137836 */ /* 0x000fc80000000000 */
[----:B0-----:R-:W-:-:S06]  /*0e70*/  IMAD.WIDE R14, R19, 0x4, R14 ;  /* 0x00000004130e7825 */ /* 0x001fcc00078e020e */
[----:B------:R-:W2:Y:S02]  /*0e80*/  LDG.E R15, desc[UR6][R14.64] ;  /* 0x000000060e0f7981 */ /* 0x000ea4000c1e1900 */
[----:B--2---:R-:W-:-:S13]  /*0e90*/  ISETP.NE.AND P4, PT, R15, R0, PT ;  /* 0x000000000f00720c */ /* 0x004fda0003f85270 */
[----:B------:R-:W-:Y:S05]  /*0ea0*/  @P4 BRA `(.L_x_108) ;  /* 0x00000000000c4947 */ /* 0x000fea0003800000 */
[----:B------:R-:W0:Y:S02]  /*0eb0*/  LDC.64 R14, c[0x0][0x3a0] ;  /* 0x0000e800ff0e7b82 */ /* 0x000e240000000a00 */
[----:B0-----:R-:W-:-:S05]  /*0ec0*/  IMAD.WIDE R14, R19, 0x4, R14 ;  /* 0x00000004130e7825 */ /* 0x001fca00078e020e */
[----:B------:R1:W5:Y:S02]  /*0ed0*/  LDG.E R21, desc[UR6][R14.64] ;  /* 0x000000060e157981 */ /* 0x000364000c1e1900 */
.L_x_108:
[----:B------:R-:W-:Y:S05]  /*0ee0*/  BSYNC.RECONVERGENT B0 ;  /* 0x0000000000007941 */ /* 0x000fea0003800200 */
.L_x_107:
[----:B01----:R-:W-:Y:S02]  /*0ef0*/  IMAD.MOV.U32 R14, RZ, RZ, R11 ;  /* 0x000000ffff0e7224 */ /* 0x003fe400078e000b */
[----:B-----5:R-:W-:-:S07]  /*0f00*/  FADD R20, R20, R21 ;  /* 0x0000001514147221 */ /* 0x020fce0000000000 */
.L_x_104:
[----:B------:R-:W-:-:S13]  /*0f10*/  ISETP.GE.U32.AND P4, PT, R2, 0x2, PT ;  /* 0x000000020200780c */ /* 0x000fda0003f86070 */
[----:B------:R-:W-:Y:S05]  /*0f20*/  @!P4 BRA `(.L_x_109) ;  /* 0x000000040038c947 */ /* 0x000fea0003800000 */
[----:B------:R-:W-:Y:S01]  /*0f30*/  IADD3 R18, PT, PT, R18, R3, R14 ;  /* 0x0000000312127210 */ /* 0x000fe20007ffe00e */
[----:B------:R-:W-:Y:S01]  /*0f40*/  IMAD.IADD R19, R14, 0x1, -R2 ;  /* 0x000000010e137824 */ /* 0x000fe200078e0a02 */
[----:B------:R-:W-:-:S07]  /*0f50*/  IADD3 R21, PT, PT, R13, R14, RZ ;  /* 0x0000000e0d157210 */ /* 0x000fce0007ffe0ff */
.L_x_118:
[C---:B01----:R-:W-:Y:S01]  /*0f60*/  VIADD R15, R21.reuse, 0xffffffff ;  /* 0xffffffff150f7836 */ /* 0x043fe20000000000 */
[-C--:B------:R-:W-:Y:S01]  /*0f70*/  ISETP.GT.AND P4, PT, R21, R6.reuse, PT ;  /* 0x000000061500720c */ /* 0x080fe20003f84270 */
[----:B------:R-:W-:Y:S01]  /*0f80*/  BSSY.RECONVERGENT B0, `(.L_x_110) ;  /* 0x0000010000007945 */ /* 0x000fe20003800200 */
[----:B------:R-:W-:Y:S02]  /*0f90*/  IMAD.MOV.U32 R23, RZ, RZ, RZ ;  /* 0x000000ffff177224 */ /* 0x000fe400078e00ff */
[----:B------:R-:W-:Y:S02]  /*0fa0*/  ISETP.GT.AND P6, PT, R15, R6, PT ;  /* 0x000000060f00720c */ /* 0x000fe40003fc4270 */
[----:B------:R-:W-:Y:S02]  /*0fb0*/  ISETP.GT.AND P4, PT, R21, -0x1, !P4 ;  /* 0xffffffff1500780c */ /* 0x000fe40006784270 */
[----:B------:R-:W-:Y:S02]  /*0fc0*/  ISETP.GT.AND P6, PT, R15, -0x1, !P6 ;  /* 0xffffffff0f00780c */ /* 0x000fe400077c4270 */
[----:B------:R-:W-:-:S02]  /*0fd0*/  PLOP3.LUT P4, PT, P4, P3, PT, 0x80, 0x8 ;  /* 0x000000000008781c */ /* 0x000fc40002787070 */
        /* <DEDUP_REMOVED lines=10> */
.L_x_111:
[----:B------:R-:W-:Y:S05]  /*1080*/  BSYNC.RECONVERGENT B0 ;  /* 0x0000000000007941 */ /* 0x000fea0003800200 */
.L_x_110:
        /* <DEDUP_REMOVED lines=13> */
.L_x_113:
[----:B------:R-:W-:Y:S05]  /*1160*/  BSYNC.RECONVERGENT B0 ;  /* 0x0000000000007941 */ /* 0x000fea0003800200 */
.L_x_112:
[C---:B01----:R-:W-:Y:S01]  /*1170*/  IADD3 R15, PT, PT, R21.reuse, 0x1, RZ ;  /* 0x00000001150f7810 */ /* 0x043fe20007ffe0ff */
[----:B------:R-:W-:Y:S01]  /*1180*/  VIADD R25, R21, 0x2 ;  /* 0x0000000215197836 */ /* 0x000fe20000000000 */
[----:B------:R-:W-:Y:S01]  /*1190*/  BSSY.RECONVERGENT B0, `(.L_x_114) ;  /* 0x0000013000007945 */ /* 0x000fe20003800200 */
[----:B-----5:R-:W-:Y:S01]  /*11a0*/  FADD R20, R20, R23 ;  /* 0x0000001714147221 */ /* 0x020fe20000000000 */
[-C--:B------:R-:W-:Y:S01]  /*11b0*/  ISETP.GT.AND P4, PT, R15, R6.reuse, PT ;  /* 0x000000060f00720c */ /* 0x080fe20003f84270 */
[----:B------:R-:W-:Y:S01]  /*11c0*/  VIADD R19, R19, 0x4 ;  /* 0x0000000413137836 */ /* 0x000fe20000000000 */
[----:B------:R-:W-:Y:S01]  /*11d0*/  ISETP.GT.AND P6, PT, R25, R6, PT ;  /* 0x000000061900720c */ /* 0x000fe20003fc4270 */
[----:B------:R-:W-:Y:S01]  /*11e0*/  IMAD.MOV.U32 R23, RZ, RZ, RZ ;  /* 0x000000ffff177224 */ /* 0x000fe200078e00ff */
[----:B------:R-:W-:Y:S02]  /*11f0*/  ISETP.GT.AND P4, PT, R15, -0x1, !P4 ;  /* 0xffffffff0f00780c */ /* 0x000fe40006784270 */
[----:B------:R-:W-:-:S02]  /*1200*/  ISETP.GT.AND P6, PT, R25, -0x1, !P6 ;  /* 0xffffffff1900780c */ /* 0x000fc400077c4270 */
[----:B------:R-:W-:-:S13]  /*1210*/  PLOP3.LUT P4, PT, P4, P3, PT, 0x80, 0x8 ;  /* 0x000000000008781c */ /* 0x000fda0002787070 */
[----:B------:R-:W-:Y:S05]  /*1220*/  @!P4 BRA `(.L_x_115) ;  /* 0x000000000024c947 */ /* 0x000fea0003800000 */
[----:B------:R-:W0:Y:S01]  /*1230*/  LDC.64 R14, c[0x0][0x3b0] ;  /* 0x0000ec00ff0e7b82 */ /* 0x000e220000000a00 */
        /* <DEDUP_REMOVED lines=8> */
.L_x_115:
[----:B------:R-:W-:Y:S05]  /*12c0*/  BSYNC.RECONVERGENT B0 ;  /* 0x0000000000007941 */ /* 0x000fea0003800200 */
.L_x_114:
[----:B------:R-:W-:Y:S01]  /*12d0*/  PLOP3.LUT P6, PT, P6, P3, PT, 0x80, 0x8 ;  /* 0x000000000008781c */ /* 0x000fe200037c7070 */
[----:B------:R-:W-:Y:S01]  /*12e0*/  BSSY.RECONVERGENT B0, `(.L_x_116) ;  /* 0x000000e000007945 */ /* 0x000fe20003800200 */
[----:B-----5:R-:W-:Y:S01]  /*12f0*/  FADD R20, R20, R23 ;  /* 0x0000001714147221 */ /* 0x020fe20000000000 */
[----:B------:R-:W-:Y:S02]  /*1300*/  ISETP.NE.AND P4, PT, R19, 0x1, PT ;  /* 0x000000011300780c */ /* 0x000fe40003f85270 */
[----:B------:R-:W-:-:S08]  /*1310*/  MOV R23, RZ ;  /* 0x000000ff00177202 */ /* 0x000fd00000000f00 */
        /* <DEDUP_REMOVED lines=10> */
.L_x_117:
[----:B------:R-:W-:Y:S05]  /*13c0*/  BSYNC.RECONVERGENT B0 ;  /* 0x0000000000007941 */ /* 0x000fea0003800200 */
.L_x_116:
[----:B-----5:R-:W-:Y:S01]  /*13d0*/  FADD R20, R20, R23 ;  /* 0x0000001714147221 */ /* 0x020fe20000000000 */
[----:B------:R-:W-:Y:S02]  /*13e0*/  VIADD R21, R21, 0x4 ;  /* 0x0000000415157836 */ /* 0x000fe40000000000 */
[----:B------:R-:W-:Y:S01]  /*13f0*/  VIADD R18, R18, 0x4 ;  /* 0x0000000412127836 */ /* 0x000fe20000000000 */
[----:B------:R-:W-:Y:S06]  /*1400*/  @P4 BRA `(.L_x_118) ;  /* 0xfffffff800d44947 */ /* 0x000fec000383ffff */
.L_x_109:
[----:B------:R-:W-:Y:S05]  /*1410*/  @P5 BRA `(.L_x_119) ;  /* 0xfffffff400c85947 */ /* 0x000fea000383ffff */
.L_x_101:
[----:B------:R-:W2:Y:S02]  /*1420*/  LDC.64 R2, c[0x0][0x3a8] ;  /* 0x0000ea00ff027b82 */ /* 0x000ea40000000a00 */
[----:B--2---:R-:W-:-:S05]  /*1430*/  IMAD.WIDE R2, R0, 0x4, R2 ;  /* 0x0000000400027825 */ /* 0x004fca00078e0202 */
[----:B------:R-:W2:Y:S02]  /*1440*/  LDG.E R5, desc[UR6][R2.64] ;  /* 0x0000000602057981 */ /* 0x000ea4000c1e1900 */
[----:B--2---:R-:W-:-:S05]  /*1450*/  FADD R5, R5, R20 ;  /* 0x0000001405057221 */ /* 0x004fca0000000000 */
[----:B------:R-:W-:Y:S01]  /*1460*/  STG.E desc[UR6][R2.64], R5 ;  /* 0x0000000502007986 */ /* 0x000fe2000c101906 */
[----:B------:R-:W-:Y:S05]  /*1470*/  EXIT ;  /* 0x000000000000794d */ /* 0x000fea0003800000 */
.L_x_120:
        /* <DEDUP_REMOVED lines=16> */
.L_x_203:


//--------------------- .text.maxpool_forward     --------------------------
	.section	.text.maxpool_forward,"ax",@progbits
	.align	128
        .global         maxpool_forward
        .type           maxpool_forward,@function
        .size           maxpool_forward,(.L_x_204 - maxpool_forward)
        .other          maxpool_forward,@"STO_CUDA_ENTRY STV_DEFAULT"
maxpool_forward:
.text.maxpool_forward:
        /* <DEDUP_REMOVED lines=14> */
[----:B------:R-:W2:Y:S05]  /*00e0*/  LDCU.64 UR6, c[0x0][0x358] ;  /* 0x00006b00ff0677ac */ /* 0x000eaa0008000a00 */
[----:B------:R-:W1:Y:S01]  /*00f0*/  LDC R4, c[0x0][0x398] ;  /* 0x0000e600ff047b82 */ /* 0x000e620000000800 */
[----:B0-----:R-:W-:-:S04]  /*0100*/  IABS R5, R2 ;  /* 0x0000000200057213 */ /* 0x001fc80000000000 */
[----:B------:R-:W0:Y:S01]  /*0110*/  I2F.RP R0, R5 ;  /* 0x0000000500007306 */ /* 0x000e220000209400 */
[----:B-1----:R-:W-:-:S07]  /*0120*/  IADD3 R11, PT, PT, R4, UR4, -R3 ;  /* 0x00000004040b7c10 */ /* 0x002fce000fffe803 */
[----:B0-----:R-:W0:Y:S02]  /*0130*/  MUFU.RCP R0, R0 ;  /* 0x0000000000007308 */ /* 0x001e240000001000 */
[----:B0-----:R-:W-:-:S06]  /*0140*/  VIADD R6, R0, 0xffffffe ;  /* 0x0ffffffe00067836 */ /* 0x001fcc0000000000 */
[----:B------:R0:W1:Y:S02]  /*0150*/  F2I.FTZ.U32.TRUNC.NTZ R7, R6 ;  /* 0x0000000600077305 */ /* 0x000064000021f000 */
[----:B0-----:R-:W-:Y:S02]  /*0160*/  IMAD.MOV.U32 R6, RZ, RZ, RZ ;  /* 0x000000ffff067224 */ /* 0x001fe400078e00ff */
[----:B-1----:R-:W-:-:S04]  /*0170*/  IMAD.MOV R8, RZ, RZ, -R7 ;  /* 0x000000ffff087224 */ /* 0x002fc800078e0a07 */
[----:B------:R-:W-:Y:S01]  /*0180*/  IMAD R13, R8, R5, RZ ;  /* 0x00000005080d7224 */ /* 0x000fe200078e02ff */
[----:B------:R-:W-:Y:S02]  /*0190*/  IABS R8, R11 ;  /* 0x0000000b00087213 */ /* 0x000fe40000000000 */
[-C--:B------:R-:W-:Y:S01]  /*01a0*/  LOP3.LUT R11, R11, R2.reuse, RZ, 0x3c, !PT ;  /* 0x000000020b0b7212 */ /* 0x080fe200078e3cff */
[----:B------:R-:W-:Y:S02]  /*01b0*/  IMAD.HI.U32 R7, R7, R13, R6 ;  /* 0x0000000d07077227 */ /* 0x000fe400078e0006 */
[----:B------:R-:W0:Y:S01]  /*01c0*/  LDC R13, c[0x0][0x384] ;  /* 0x0000e100ff0d7b82 */ /* 0x000e220000000800 */
[----:B------:R-:W-:Y:S02]  /*01d0*/  ISETP.GE.AND P2, PT, R11, RZ, PT ;  /* 0x000000ff0b00720c */ /* 0x000fe40003f46270 */
[----:B------:R-:W-:Y:S01]  /*01e0*/  LOP3.LUT R11, RZ, R2, RZ, 0x33, !PT ;  /* 0x00000002ff0b7212 */ /* 0x000fe200078e33ff */
[----:B------:R-:W-:-:S04]  /*01f0*/  IMAD.HI.U32 R0, R7, R8, RZ ;  /* 0x0000000807007227 */ /* 0x000fc800078e00ff */
[----:B------:R-:W-:-:S04]  /*0200*/  IMAD.MOV R6, RZ, RZ, -R0 ;  /* 0x000000ffff067224 */ /* 0x000fc800078e0a00 */
[----:B------:R-:W-:-:S05]  /*0210*/  IMAD R6, R5, R6, R8 ;  /* 0x0000000605067224 */ /* 0x000fca00078e0208 */
[----:B------:R-:W-:Y:S02]  /*0220*/  ISETP.GT.U32.AND P1, PT, R5, R6, PT ;  /* 0x000000060500720c */ /* 0x000fe40003f24070 */
[----:B0-----:R-:W-:-:S04]  /*0230*/  IADD3 R13, PT, PT, R4, -R3, R13 ;  /* 0x80000003040d7210 */ /* 0x001fc80007ffe00d */
[----:B------:R-:W-:-:S07]  /*0240*/  IABS R10, R13 ;  /* 0x0000000d000a7213 */ /* 0x000fce0000000000 */
[----:B------:R-:W-:Y:S01]  /*0250*/  @!P1 IMAD.IADD R6, R6, 0x1, -R5 ;  /* 0x0000000106069824 */ /* 0x000fe200078e0a05 */
[----:B------:R-:W-:Y:S01]  /*0260*/  LOP3.LUT R13, R13, R2, RZ, 0x3c, !PT ;  /* 0x000000020d0d7212 */ /* 0x000fe200078e3cff */
[----:B------:R-:W-:Y:S02]  /*0270*/  @!P1 VIADD R0, R0, 0x1 ;  /* 0x0000000100009836 */ /* 0x000fe40000000000 */
[----:B------:R-:W-:Y:S01]  /*0280*/  IMAD.HI.U32 R7, R7, R10, RZ ;  /* 0x0000000a07077227 */ /* 0x000fe200078e00ff */
[----:B------:R-:W-:Y:S02]  /*0290*/  ISETP.GE.U32.AND P0, PT, R6, R5, PT ;  /* 0x000000050600720c */ /* 0x000fe40003f06070 */
[----:B------:R-:W-:Y:S01]  /*02a0*/  ISETP.GE.AND P3, PT, R13, RZ, PT ;  /* 0x000000ff0d00720c */ /* 0x000fe20003f66270 */
[----:B------:R-:W-:-:S04]  /*02b0*/  IMAD.MOV R12, RZ, RZ, -R7 ;  /* 0x000000ffff0c7224 */ /* 0x000fc800078e0a07 */
[----:B------:R-:W-:-:S06]  /*02c0*/  IMAD R10, R5, R12, R10 ;  /* 0x0000000c050a7224 */ /* 0x000fcc00078e020a */
[----:B------:R-:W-:Y:S01]  /*02d0*/  @P0 VIADD R0, R0, 0x1 ;  /* 0x0000000100000836 */ /* 0x000fe20000000000 */
[----:B------:R-:W-:-:S03]  /*02e0*/  ISETP.NE.AND P0, PT, R2, RZ, PT ;  /* 0x000000ff0200720c */ /* 0x000fc60003f05270 */
[----:B------:R-:W-:Y:S01]  /*02f0*/  @!P2 IMAD.MOV R0, RZ, RZ, -R0 ;  /* 0x000000ffff00a224 */ /* 0x000fe200078e0a00 */
[----:B------:R-:W-:-:S04]  /*0300*/  ISETP.GT.U32.AND P2, PT, R5, R10, PT ;  /* 0x0000000a0500720c */ /* 0x000fc80003f44070 */
[----:B------:R-:W-:-:S05]  /*0310*/  SEL R8, R11, R0, !P0 ;  /* 0x000000000b087207 */ /* 0x000fca0004000000 */
[----:B------:R-:W-:-:S04]  /*0320*/  VIADD R0, R8, 0x1 ;  /* 0x0000000108007836 */ /* 0x000fc80000000000 */
[----:B------:R-:W-:Y:S01]  /*0330*/  @!P2 IMAD.IADD R10, R10, 0x1, -R5 ;  /* 0x000000010a0aa824 */ /* 0x000fe200078e0a05 */
[-C--:B------:R-:W-:Y:S01]  /*0340*/  IABS R6, R0.reuse ;  /* 0x0000000000067213 */ /* 0x080fe20000000000 */
[----:B------:R-:W-:Y:S01]  /*0350*/  @!P2 VIADD R7, R7, 0x1 ;  /* 0x000000010707a836 */ /* 0x000fe20000000000 */
[----:B------:R-:W-:Y:S02]  /*0360*/  IABS R16, R0 ;  /* 0x0000000000107213 */ /* 0x000fe40000000000 */
[----:B------:R-:W0:Y:S01]  /*0370*/  I2F.RP R14, R6 ;  /* 0x00000006000e7306 */ /* 0x000e220000209400 */
[----:B------:R-:W-:-:S13]  /*0380*/  ISETP.GE.U32.AND P1, PT, R10, R5, PT ;  /* 0x000000050a00720c */ /* 0x000fda0003f26070 */
[----:B------:R-:W-:Y:S01]  /*0390*/  @P1 VIADD R7, R7, 0x1 ;  /* 0x0000000107071836 */ /* 0x000fe20000000000 */
[----:B0-----:R-:W0:Y:S03]  /*03a0*/  MUFU.RCP R14, R14 ;  /* 0x0000000e000e7308 */ /* 0x001e260000001000 */
[----:B------:R-:W-:-:S05]  /*03b0*/  @!P3 IMAD.MOV R7, RZ, RZ, -R7 ;  /* 0x000000ffff07b224 */ /* 0x000fca00078e0a07 */
[----:B------:R-:W-:-:S05]  /*03c0*/  SEL R7, R11, R7, !P0 ;  /* 0x000000070b077207 */ /* 0x000fca0004000000 */
[----:B------:R-:W-:Y:S02]  /*03d0*/  VIADD R5, R7, 0x1 ;  /* 0x0000000107057836 */ /* 0x000fe40000000000 */
[----:B0-----:R-:W-:-:S03]  /*03e0*/  VIADD R12, R14, 0xffffffe ;  /* 0x0ffffffe0e0c7836 */ /* 0x001fc60000000000 */
[----:B------:R-:W-:Y:S01]  /*03f0*/  IABS R10, R5 ;  /* 0x00000005000a7213 */ /* 0x000fe20000000000 */
[----:B------:R0:W1:Y:S08]  /*0400*/  F2I.FTZ.U32.TRUNC.NTZ R13, R12 ;  /* 0x0000000c000d7305 */ /* 0x000070000021f000 */
[----:B------:R-:W3:Y:S01]  /*0410*/  I2F.RP R14, R10 ;  /* 0x0000000a000e7306 */ /* 0x000ee20000209400 */
[----:B0-----:R-:W-:-:S02]  /*0420*/  IMAD.MOV.U32 R12, RZ, RZ, RZ ;  /* 0x000000ffff0c7224 */ /* 0x001fc400078e00ff */
[----:B-1----:R-:W-:-:S04]  /*0430*/  IMAD.MOV R11, RZ, RZ, -R13 ;  /* 0x000000ffff0b7224 */ /* 0x002fc800078e0a0d */
[----:B------:R-:W-:-:S04]  /*0440*/  IMAD R11, R11, R6, RZ ;  /* 0x000000060b0b7224 */ /* 0x000fc800078e02ff */
[----:B------:R-:W-:Y:S01]  /*0450*/  IMAD.HI.U32 R12, R13, R11, R12 ;  /* 0x0000000b0d0c7227 */ /* 0x000fe200078e000c */
[----:B---3--:R-:W0:Y:S03]  /*0460*/  MUFU.RCP R14, R14 ;  /* 0x0000000e000e7308 */ /* 0x008e260000001000 */
[----:B------:R-:W-:Y:S02]  /*0470*/  IMAD.MOV.U32 R11, RZ, RZ, R15 ;  /* 0x000000ffff0b7224 */ /* 0x000fe400078e000f */
[----:B------:R-:W-:Y:S02]  /*0480*/  IMAD.MOV R13, RZ, RZ, -R16 ;  /* 0x000000ffff0d7224 */ /* 0x000fe400078e0a10 */
[----:B------:R-:W-:-:S04]  /*0490*/  IMAD.HI.U32 R12, R12, R11, RZ ;  /* 0x0000000b0c0c7227 */ /* 0x000fc800078e00ff */
[----:B------:R-:W-:-:S05]  /*04a0*/  IMAD R11, R12, R13, R11 ;  /* 0x0000000d0c0b7224 */ /* 0x000fca00078e020b */
[----:B------:R-:W-:Y:S01]  /*04b0*/  ISETP.GT.U32.AND P1, PT, R6, R11, PT ;  /* 0x0000000b0600720c */ /* 0x000fe20003f24070 */
[----:B0-----:R-:W-:-:S06]  /*04c0*/  VIADD R13, R14, 0xffffffe ;  /* 0x0ffffffe0e0d7836 */ /* 0x001fcc0000000000 */
[----:B------:R-:W0:Y:S06]  /*04d0*/  F2I.FTZ.U32.TRUNC.NTZ R13, R13 ;  /* 0x0000000d000d7305 */ /* 0x000e2c000021f000 */
[----:B------:R-:W-:Y:S02]  /*04e0*/  @!P1 IMAD.IADD R11, R11, 0x1, -R6 ;  /* 0x000000010b0b9824 */ /* 0x000fe400078e0a06 */
[----:B------:R-:W-:Y:S01]  /*04f0*/  @!P1 VIADD R12, R12, 0x1 ;  /* 0x000000010c0c9836 */ /* 0x000fe20000000000 */
[----:B------:R-:W-:Y:S02]  /*0500*/  ISETP.NE.AND P1, PT, R0, RZ, PT ;  /* 0x000000ff0000720c */ /* 0x000fe40003f25270 */
[----:B------:R-:W-:-:S02]  /*0510*/  ISETP.GE.U32.AND P0, PT, R11, R6, PT ;  /* 0x000000060b00720c */ /* 0x000fc40003f06070 */
[----:B------:R-:W-:Y:S01]  /*0520*/  LOP3.LUT R6, R9, R0, RZ, 0x3c, !PT ;  /* 0x0000000009067212 */ /* 0x000fe200078e3cff */
[----:B0-----:R-:W-:-:S03]  /*0530*/  IMAD.MOV R11, RZ, RZ, -R13 ;  /* 0x000000ffff0b7224 */ /* 0x001fc600078e0a0d */
[----:B------:R-:W-:Y:S01]  /*0540*/  ISETP.GE.AND P2, PT, R6, RZ, PT ;  /* 0x000000ff0600720c */ /* 0x000fe20003f46270 */
[----:B------:R-:W-:Y:S01]  /*0550*/  IMAD R11, R11, R10, RZ ;  /* 0x0000000a0b0b7224 */ /* 0x000fe200078e02ff */
[----:B------:R-:W-:-:S05]  /*0560*/  IABS R6, R5 ;  /* 0x0000000500067213 */ /* 0x000fca0000000000 */
[----:B------:R-:W-:Y:S02]  /*0570*/  @P0 VIADD R12, R12, 0x1 ;  /* 0x000000010c0c0836 */ /* 0x000fe40000000000 */
[----:B------:R-:W-:Y:S02]  /*0580*/  IMAD.MOV R6, RZ, RZ, -R6 ;  /* 0x000000ffff067224 */ /* 0x000fe400078e0a06 */
[----:B------:R-:W-:Y:S02]  /*0590*/  IMAD.MOV.U32 R14, RZ, RZ, R12 ;  /* 0x000000ffff0e7224 */ /* 0x000fe400078e000c */
[----:B------:R-:W-:Y:S02]  /*05a0*/  IMAD.MOV.U32 R12, RZ, RZ, RZ ;  /* 0x000000ffff0c7224 */ /* 0x000fe400078e00ff */
[----:B------:R-:W-:Y:S01]  /*05b0*/  @!P2 IMAD.MOV R14, RZ, RZ, -R14 ;  /* 0x000000ffff0ea224 */ /* 0x000fe200078e0a0e */
[----:B------:R-:W-:Y:S01]  /*05c0*/  @!P1 LOP3.LUT R14, RZ, R0, RZ, 0x33, !PT ;  /* 0x00000000ff0e9212 */ /* 0x000fe200078e33ff */
[----:B------:R-:W-:-:S03]  /*05d0*/  IMAD.HI.U32 R12, R13, R11, R12 ;  /* 0x0000000b0d0c7227 */ /* 0x000fc600078e000c */
[-C--:B------:R-:W-:Y:S01]  /*05e0*/  IABS R0, R14.reuse ;  /* 0x0000000e00007213 */ /* 0x080fe20000000000 */
[----:B------:R-:W-:-:S04]  /*05f0*/  IMAD R8, R8, R14, R14 ;  /* 0x0000000e08087224 */ /* 0x000fc800078e020e */
[----:B------:R-:W-:Y:S02]  /*0600*/  IMAD.MOV.U32 R11, RZ, RZ, R0 ;  /* 0x000000ffff0b7224 */ /* 0x000fe400078e0000 */
[----:B------:R-:W-:Y:S02]  /*0610*/  IMAD.IADD R9, R9, 0x1, -R8 ;  /* 0x0000000109097824 */ /* 0x000fe400078e0a08 */
[----:B------:R-:W-:-:S04]  /*0620*/  IMAD.HI.U32 R0, R12, R11, RZ ;  /* 0x0000000b0c007227 */ /* 0x000fc800078e00ff */
[----:B------:R-:W-:Y:S01]  /*0630*/  IMAD R11, R0, R6, R11 ;  /* 0x00000006000b7224 */ /* 0x000fe200078e020b */
[----:B------:R-:W-:-:S04]  /*0640*/  LOP3.LUT R6, R14, R5, RZ, 0x3c, !PT ;  /* 0x000000050e067212 */ /* 0x000fc800078e3cff */
[----:B------:R-:W-:Y:S02]  /*0650*/  ISETP.GT.U32.AND P1, PT, R10, R11, PT ;  /* 0x0000000b0a00720c */ /* 0x000fe40003f24070 */
[----:B------:R-:W-:Y:S01]  /*0660*/  ISETP.GE.AND P2, PT, R6, RZ, PT ;  /* 0x000000ff0600720c */ /* 0x000fe20003f46270 */
[----:B------:R-:W-:-:S10]  /*0670*/  IMAD.MOV.U32 R6, RZ, RZ, -0x800000 ;  /* 0xff800000ff067424 */ /* 0x000fd400078e00ff */
[----:B------:R-:W-:Y:S02]  /*0680*/  @!P1 IMAD.IADD R11, R11, 0x1, -R10 ;  /* 0x000000010b0b9824 */ /* 0x000fe400078e0a0a */
[----:B------:R-:W-:Y:S01]  /*0690*/  @!P1 VIADD R0, R0, 0x1 ;  /* 0x0000000100009836 */ /* 0x000fe20000000000 */
[----:B------:R-:W-:Y:S02]  /*06a0*/  ISETP.NE.AND P1, PT, R5, RZ, PT ;  /* 0x000000ff0500720c */ /* 0x000fe40003f25270 */
[----:B------:R-:W-:-:S13]  /*06b0*/  ISETP.GE.U32.AND P0, PT, R11, R10, PT ;  /* 0x0000000a0b00720c */ /* 0x000fda0003f06070 */
[----:B------:R-:W-:Y:S01]  /*06c0*/  @P0 VIADD R0, R0, 0x1 ;  /* 0x0000000100000836 */ /* 0x000fe20000000000 */
[----:B------:R-:W-:-:S03]  /*06d0*/  ISETP.GE.AND P0, PT, R3, 0x1, PT ;  /* 0x000000010300780c */ /* 0x000fc60003f06270 */
[----:B------:R-:W-:Y:S01]  /*06e0*/  @!P2 IMAD.MOV R0, RZ, RZ, -R0 ;  /* 0x000000ffff00a224 */ /* 0x000fe200078e0a00 */
[----:B------:R-:W-:-:S05]  /*06f0*/  @!P1 LOP3.LUT R0, RZ, R5, RZ, 0x33, !PT ;  /* 0x00000005ff009212 */ /* 0x000fca00078e33ff */
[----:B------:R-:W-:-:S04]  /*0700*/  IMAD R7, R7, R0, R0 ;  /* 0x0000000007077224 */ /* 0x000fc800078e0200 */
[----:B------:R-:W-:Y:S02]  /*0710*/  IMAD.IADD R10, R14, 0x1, -R7 ;  /* 0x000000010e0a7824 */ /* 0x000fe400078e0a07 */
[----:B------:R-:W-:Y:S01]  /*0720*/  IMAD.MOV.U32 R7, RZ, RZ, -0x1 ;  /* 0xffffffffff077424 */ /* 0x000fe200078e00ff */
[----:B--2---:R-:W-:Y:S06]  /*0730*/  @!P0 BRA `(.L_x_121) ;  /* 0x0000000c000c8947 */ /* 0x004fec0003800000 */
[----:B------:R-:W-:Y:S01]  /*0740*/  LEA.HI R4, R4, R4, RZ, 0x1 ;  /* 0x0000000404047211 */ /* 0x000fe200078f08ff */
[----:B------:R-:W-:Y:S01]  /*0750*/  IMAD.MOV.U32 R6, RZ, RZ, -0x800000 ;  /* 0xff800000ff067424 */ /* 0x000fe200078e00ff */
[C---:B------:R-:W-:Y:S01]  /*0760*/  LOP3.LUT R22, R3.reuse, 0x7, RZ, 0xc0, !PT ;  /* 0x0000000703167812 */ /* 0x040fe200078ec0ff */
[----:B------:R-:W-:Y:S01]  /*0770*/  IMAD.MOV.U32 R7, RZ, RZ, -0x1 ;  /* 0xffffffffff077424 */ /* 0x000fe200078e00ff */
[----:B------:R-:W-:Y:S01]  /*0780*/  SHF.R.S32.HI R11, RZ, 0x1, R4 ;  /* 0x00000001ff0b7819 */ /* 0x000fe20000011404 */
[----:B------:R-:W-:Y:S01]  /*0790*/  UMOV UR4, URZ ;  /* 0x000000ff00047c82 */ /* 0x000fe20008000000 */
[C---:B------:R-:W-:Y:S01]  /*07a0*/  LOP3.LUT R23, R3.reuse, 0x3, RZ, 0xc0, !PT ;  /* 0x0000000303177812 */ /* 0x040fe200078ec0ff */
[----:B------:R-:W-:Y:S01]  /*07b0*/  VIADD R4, R22, 0xffffffff ;  /* 0xffffffff16047836 */ /* 0x000fe20000000000 */
[----:B------:R-:W-:Y:S01]  /*07c0*/  LOP3.LUT R12, R3, 0x7ffffff8, RZ, 0xc0, !PT ;  /* 0x7ffffff8030c7812 */ /* 0x000fe200078ec0ff */
[-CC-:B------:R-:W-:Y:S02]  /*07d0*/  IMAD R10, R10, R2.reuse, -R11.reuse ;  /* 0x000000020a0a7224 */ /* 0x180fe400078e0a0b */
[----:B------:R-:W-:Y:S01]  /*07e0*/  IMAD R11, R9, R2, -R11 ;  /* 0x00000002090b7224 */ /* 0x000fe200078e0a0b */
[----:B------:R-:W-:-:S13]  /*07f0*/  ISETP.GE.U32.AND P3, PT, R4, 0x3, PT ;  /* 0x000000030400780c */ /* 0x000fda0003f66070 */
.L_x_129:
[----:B0-----:R-:W0:Y:S01]  /*0800*/  LDCU UR5, c[0x0][0x394] ;  /* 0x00007280ff0577ac */ /* 0x001e220008000800 */
[----:B------:R-:W-:Y:S02]  /*0810*/  VIADD R13, R10, UR4 ;  /* 0x000000040a0d7c36 */ /* 0x000fe40008000000 */
[----:B------:R-:W-:Y:S01]  /*0820*/  IMAD.MOV.U32 R4, RZ, RZ, RZ ;  /* 0x000000ffff047224 */ /* 0x000fe200078e00ff */
[----:B------:R-:W1:Y:S01]  /*0830*/  LDCU UR8, c[0x0][0x384] ;  /* 0x00007080ff0877ac */ /* 0x000e620008000800 */
[----:B------:R-:W-:Y:S02]  /*0840*/  UIADD3 UR4, UPT, UPT, UR4, 0x1, URZ ;  /* 0x0000000104047890 */ /* 0x000fe4000fffe0ff */
[----:B0-----:R-:W-:Y:S02]  /*0850*/  UISETP.GE.U32.AND UP1, UPT, UR5, 0x8, UPT ;  /* 0x000000080500788c */ /* 0x001fe4000bf26070 */
[----:B------:R-:W-:Y:S01]  /*0860*/  UISETP.NE.AND UP0, UPT, UR4, UR5, UPT ;  /* 0x000000050400728c */ /* 0x000fe2000bf05270 */
[----:B-1----:R-:W-:-:S04]  /*0870*/  ISETP.GE.AND P0, PT, R13, UR8, PT ;  /* 0x000000080d007c0c */ /* 0x002fc8000bf06270 */
[----:B------:R-:W-:Y:S01]  /*0880*/  ISETP.GT.AND P0, PT, R13, -0x1, !P0 ;  /* 0xffffffff0d00780c */ /* 0x000fe20004704270 */
[----:B------:R-:W-:Y:S01]  /*0890*/  IMAD R13, R0, UR8, R13 ;  /* 0x00000008000d7c24 */ /* 0x000fe2000f8e020d */
[----:B------:R-:W-:Y:S11]  /*08a0*/  BRA.U !UP1, `(.L_x_122) ;  /* 0x0000000509447547 */ /* 0x000ff6000b800000 */
[----:B------:R-:W0:Y:S01]  /*08b0*/  LDC.64 R2, c[0x0][0x3a0] ;  /* 0x0000e800ff027b82 */ /* 0x000e220000000a00 */
[----:B------:R-:W1:Y:S01]  /*08c0*/  LDCU UR8, c[0x0][0x388] ;  /* 0x00007100ff0877ac */ /* 0x000e620008000800 */
[----:B------:R-:W-:-:S05]  /*08d0*/  UMOV UR5, URZ ;  /* 0x000000ff00057c82 */ /* 0x000fca0008000000 */
.L_x_123:
[----:B------:R-:W-:Y:S02]  /*08e0*/  VIADD R20, R11, UR5 ;  /* 0x000000050b147c36 */ /* 0x000fe40008000000 */
[----:B------:R-:W-:Y:S02]  /*08f0*/  IMAD.MOV.U32 R25, RZ, RZ, -0x800000 ;  /* 0xff800000ff197424 */ /* 0x000fe400078e00ff */
[C---:B------:R-:W-:Y:S01]  /*0900*/  VIADD R4, R20.reuse, 0x1 ;  /* 0x0000000114047836 */ /* 0x040fe20000000000 */
[C---:B-1----:R-:W-:Y:S01]  /*0910*/  ISETP.GE.AND P1, PT, R20.reuse, UR8, PT ;  /* 0x0000000814007c0c */ /* 0x042fe2000bf26270 */
[C---:B------:R-:W-:Y:S02]  /*0920*/  VIADD R15, R20.reuse, 0x2 ;  /* 0x00000002140f7836 */ /* 0x040fe40000000000 */
[----:B------:R-:W-:Y:S01]  /*0930*/  IMAD R14, R13, UR8, R20 ;  /* 0x000000080d0e7c24 */ /* 0x000fe2000f8e0214 */
[C---:B------:R-:W-:Y:S01]  /*0940*/  ISETP.GT.AND P1, PT, R20.reuse, -0x1, !P1 ;  /* 0xffffffff1400780c */ /* 0x040fe20004f24270 */
[----:B------:R-:W-:Y:S01]  /*0950*/  VIADD R18, R20, 0x3 ;  /* 0x0000000314127836 */ /* 0x000fe20000000000 */
[----:B------:R-:W-:-:S02]  /*0960*/  ISETP.GE.AND P2, PT, R4, UR8, PT ;  /* 0x0000000804007c0c */ /* 0x000fc4000bf46270 */
[----:B------:R-:W-:Y:S02]  /*0970*/  PLOP3.LUT P1, PT, P0, P1, PT, 0x80, 0x8 ;  /* 0x000000000008781c */ /* 0x000fe40000723070 */
[----:B------:R-:W-:Y:S01]  /*0980*/  ISETP.GT.AND P2, PT, R4, -0x1, !P2 ;  /* 0xffffffff0400780c */ /* 0x000fe20005744270 */
[----:B0-----:R-:W-:Y:S01]  /*0990*/  IMAD.WIDE R4, R14, 0x4, R2 ;  /* 0x000000040e047825 */ /* 0x001fe200078e0202 */
[C---:B------:R-:W-:Y:S02]  /*09a0*/  ISETP.GE.AND P4, PT, R15.reuse, UR8, PT ;  /* 0x000000080f007c0c */ /* 0x040fe4000bf86270 */
[----:B------:R-:W-:Y:S02]  /*09b0*/  PLOP3.LUT P2, PT, P0, P2, PT, 0x80, 0x8 ;  /* 0x000000000008781c */ /* 0x000fe40000745070 */
[----:B------:R-:W-:Y:S01]  /*09c0*/  ISETP.GT.AND P4, PT, R15, -0x1, !P4 ;  /* 0xffffffff0f00780c */ /* 0x000fe20006784270 */
[----:B------:R-:W-:Y:S01]  /*09d0*/  IMAD.MOV.U32 R16, RZ, RZ, -0x800000 ;  /* 0xff800000ff107424 */ /* 0x000fe200078e00ff */
[----:B------:R-:W-:-:S03]  /*09e0*/  ISETP.GE.AND P5, PT, R18, UR8, PT ;  /* 0x0000000812007c0c */ /* 0x000fc6000bfa6270 */
[----:B------:R-:W2:Y:S01]  /*09f0*/  @P1 LDG.E R25, desc[UR6][R4.64] ;  /* 0x0000000604191981 */ /* 0x000ea2000c1e1900 */
[----:B------:R-:W-:Y:S01]  /*0a00*/  PLOP3.LUT P1, PT, P0, P4, PT, 0x80, 0x8 ;  /* 0x000000000008781c */ /* 0x000fe20000729070 */
[----:B------:R-:W-:Y:S01]  /*0a10*/  VIADD R17, R20, 0x4 ;  /* 0x0000000414117836 */ /* 0x000fe20000000000 */
[----:B------:R-:W-:Y:S01]  /*0a20*/  ISETP.GT.AND P4, PT, R18, -0x1, !P5 ;  /* 0xffffffff1200780c */ /* 0x000fe20006f84270 */
[----:B------:R-:W-:Y:S02]  /*0a30*/  IMAD.MOV.U32 R15, RZ, RZ, -0x800000 ;  /* 0xff800000ff0f7424 */ /* 0x000fe400078e00ff */
[----:B------:R-:W3:Y:S01]  /*0a40*/  @P2 LDG.E R16, desc[UR6][R4.64+0x4] ;  /* 0x0000040604102981 */ /* 0x000ee2000c1e1900 */
[C---:B------:R-:W-:Y:S01]  /*0a50*/  ISETP.GE.AND P5, PT, R17.reuse, UR8, PT ;  /* 0x0000000811007c0c */ /* 0x040fe2000bfa6270 */
[----:B------:R-:W-:Y:S01]  /*0a60*/  VIADD R18, R20, 0x5 ;  /* 0x0000000514127836 */ /* 0x000fe20000000000 */
[----:B------:R-:W-:Y:S02]  /*0a70*/  PLOP3.LUT P2, PT, P0, P4, PT, 0x80, 0x8 ;  /* 0x000000000008781c */ /* 0x000fe40000749070 */
[----:B------:R-:W-:Y:S01]  /*0a80*/  ISETP.GT.AND P4, PT, R17, -0x1, !P5 ;  /* 0xffffffff1100780c */ /* 0x000fe20006f84270 */
[----:B------:R-:W-:-:S02]  /*0a90*/  IMAD.MOV.U32 R17, RZ, RZ, -0x800000 ;  /* 0xff800000ff117424 */ /* 0x000fc400078e00ff */
[----:B------:R-:W4:Y:S01]  /*0aa0*/  @P1 LDG.E R15, desc[UR6][R4.64+0x8] ;  /* 0x00000806040f1981 */ /* 0x000f22000c1e1900 */
[----:B------:R-:W-:Y:S01]  /*0ab0*/  ISETP.GE.AND P5, PT, R18, UR8, PT ;  /* 0x0000000812007c0c */ /* 0x000fe2000bfa6270 */
[----:B------:R-:W-:Y:S01]  /*0ac0*/  VIADD R19, R20, 0x6 ;  /* 0x0000000614137836 */ /* 0x000fe20000000000 */
[----:B------:R-:W-:Y:S02]  /*0ad0*/  PLOP3.LUT P1, PT, P0, P4, PT, 0x80, 0x8 ;  /* 0x000000000008781c */ /* 0x000fe40000729070 */
[----:B------:R-:W-:Y:S01]  /*0ae0*/  ISETP.GT.AND P4, PT, R18, -0x1, !P5 ;  /* 0xffffffff1200780c */ /* 0x000fe20006f84270 */
[----:B------:R-:W-:Y:S02]  /*0af0*/  IMAD.MOV.U32 R18, RZ, RZ, -0x800000 ;  /* 0xff800000ff127424 */ /* 0x000fe400078e00ff */
[----:B------:R-:W5:Y:S01]  /*0b00*/  @P2 LDG.E R17, desc[UR6][R4.64+0xc] ;  /* 0x00000c0604112981 */ /* 0x000f62000c1e1900 */
[----:B------:R-:W-:Y:S01]  /*0b10*/  ISETP.GE.AND P5, PT, R19, UR8, PT ;  /* 0x0000000813007c0c */ /* 0x000fe2000bfa6270 */
[----:B------:R-:W-:Y:S01]  /*0b20*/  VIADD R20, R20, 0x7 ;  /* 0x0000000714147836 */ /* 0x000fe20000000000 */
[----:B------:R-:W-:-:S02]  /*0b30*/  PLOP3.LUT P2, PT, P0, P4, PT, 0x80, 0x8 ;  /* 0x000000000008781c */ /* 0x000fc40000749070 */
[----:B------:R-:W-:Y:S01]  /*0b40*/  ISETP.GT.AND P4, PT, R19, -0x1, !P5 ;  /* 0xffffffff1300780c */ /* 0x000fe20006f84270 */
[----:B------:R-:W-:Y:S02]  /*0b50*/  IMAD.MOV.U32 R19, RZ, RZ, -0x800000 ;  /* 0xff800000ff137424 */ /* 0x000fe400078e00ff */
[----:B------:R-:W5:Y:S01]  /*0b60*/  @P1 LDG.E R18, desc[UR6][R4.64+0x10] ;  /* 0x0000100604121981 */ /* 0x000f62000c1e1900 */
[C---:B------:R-:W-:Y:S02]  /*0b70*/  ISETP.GE.AND P1, PT, R20.reuse, UR8, PT ;  /* 0x0000000814007c0c */ /* 0x040fe4000bf26270 */
[----:B------:R-:W-:Y:S02]  /*0b80*/  PLOP3.LUT P4, PT, P0, P4, PT, 0x80, 0x8 ;  /* 0x000000000008781c */ /* 0x000fe40000789070 */
[----:B------:R-:W-:Y:S01]  /*0b90*/  ISETP.GT.AND P1, PT, R20, -0x1, !P1 ;  /* 0xffffffff1400780c */ /* 0x000fe20004f24270 */
[----:B------:R-:W-:Y:S02]  /*0ba0*/  IMAD.MOV.U32 R21, RZ, RZ, -0x800000 ;  /* 0xff800000ff157424 */ /* 0x000fe400078e00ff */
[----:B------:R-:W5:Y:S01]  /*0bb0*/  @P2 LDG.E R19, desc[UR6][R4.64+0x14] ;  /* 0x0000140604132981 */ /* 0x000f62000c1e1900 */
[----:B------:R-:W-:Y:S01]  /*0bc0*/  PLOP3.LUT P1, PT, P0, P1, PT, 0x80, 0x8 ;  /* 0x000000000008781c */ /* 0x000fe20000723070 */
[----:B------:R-:W-:-:S06]  /*0bd0*/  IMAD.MOV.U32 R20, RZ, RZ, -0x800000 ;  /* 0xff800000ff147424 */ /* 0x000fcc00078e00ff */
[----:B------:R-:W5:Y:S06]  /*0be0*/  @P4 LDG.E R21, desc[UR6][R4.64+0x18] ;  /* 0x0000180604154981 */ /* 0x000f6c000c1e1900 */
[----:B------:R-:W5:Y:S01]  /*0bf0*/  @P1 LDG.E R20, desc[UR6][R4.64+0x1c] ;  /* 0x00001c0604141981 */ /* 0x000f62000c1e1900 */
[----:B------:R-:W-:Y:S01]  /*0c00*/  UIADD3 UR5, UPT, UPT, UR5, 0x8, URZ ;  /* 0x0000000805057890 */ /* 0x000fe2000fffe0ff */
[----:B--2---:R-:W-:-:S04]  /*0c10*/  FSETP.GT.AND P4, PT, R25, R6, PT ;  /* 0x000000061900720b */ /* 0x004fc80003f84000 */
[----:B------:R-:W-:Y:S02]  /*0c20*/  FSEL R25, R25, R6, P4 ;  /* 0x0000000619197208 */ /* 0x000fe40002000000 */
[----:B------:R-:W-:Y:S02]  /*0c30*/  SEL R7, R14, R7, P4 ;  /* 0x000000070e077207 */ /* 0x000fe40002000000 */
[----:B---3--:R-:W-:-:S04]  /*0c40*/  FSETP.GT.AND P5, PT, R16, R25, PT ;  /* 0x000000191000720b */ /* 0x008fc80003fa4000 */
[----:B------:R-:W-:-:S04]  /*0c50*/  FSEL R16, R16, R25, P5 ;  /* 0x0000001910107208 */ /* 0x000fc80002800000 */
[----:B----4-:R-:W-:-:S04]  /*0c60*/  FSETP.GT.AND P2, PT, R15, R16, PT ;  /* 0x000000100f00720b */ /* 0x010fc80003f44000 */
[----:B------:R-:W-:Y:S01]  /*0c70*/  FSEL R16, R15, R16, P2 ;  /* 0x000000100f107208 */ /* 0x000fe20001000000 */
[----:B------:R-:W-:-:S03]  /*0c80*/  @P5 VIADD R7, R14, 0x1 ;  /* 0x000000010e075836 */ /* 0x000fc60000000000 */
[----:B-----5:R-:W-:-:S04]  /*0c90*/  FSETP.GT.AND P1, PT, R17, R16, PT ;  /* 0x000000101100720b */ /* 0x020fc80003f24000 */
[----:B------:R-:W-:Y:S01]  /*0ca0*/  FSEL R17, R17, R16, P1 ;  /* 0x0000001011117208 */ /* 0x000fe20000800000 */
[----:B------:R-:W-:-:S03]  /*0cb0*/  @P2 VIADD R7, R14, 0x2 ;  /* 0x000000020e072836 */ /* 0x000fc60000000000 */
[----:B------:R-:W-:-:S04]  /*0cc0*/  FSETP.GT.AND P4, PT, R18, R17, PT ;  /* 0x000000111200720b */ /* 0x000fc80003f84000 */
[----:B------:R-:W-:Y:S01]  /*0cd0*/  FSEL R18, R18, R17, P4 ;  /* 0x0000001112127208 */ /* 0x000fe20002000000 */
[----:B------:R-:W-:-:S03]  /*0ce0*/  @P1 VIADD R7, R14, 0x3 ;  /* 0x000000030e071836 */ /* 0x000fc60000000000 */
[----:B------:R-:W-:-:S04]  /*0cf0*/  FSETP.GT.AND P5, PT, R19, R18, PT ;  /* 0x000000121300720b */ /* 0x000fc80003fa4000 */
[----:B------:R-:W-:Y:S01]  /*0d00*/  FSEL R18, R19, R18, P5 ;  /* 0x0000001213127208 */ /* 0x000fe20002800000 */
[----:B------:R-:W-:Y:S01]  /*0d10*/  @P4 VIADD R7, R14, 0x4 ;  /* 0x000000040e074836 */ /* 0x000fe20000000000 */
[----:B------:R-:W-:Y:S02]  /*0d20*/  ISETP.NE.AND P4, PT, R12, UR5, PT ;  /* 0x000000050c007c0c */ /* 0x000fe4000bf85270 */
[----:B------:R-:W-:-:S04]  /*0d30*/  FSETP.GT.AND P2, PT, R21, R18, PT ;  /* 0x000000121500720b */ /* 0x000fc80003f44000 */
[----:B------:R-:W-:Y:S01]  /*0d40*/  FSEL R21, R21, R18, P2 ;  /* 0x0000001215157208 */ /* 0x000fe20001000000 */
[----:B------:R-:W-:-:S03]  /*0d50*/  @P5 VIADD R7, R14, 0x5 ;  /* 0x000000050e075836 */ /* 0x000fc60000000000 */
[----:B------:R-:W-:-:S04]  /*0d60*/  FSETP.GT.AND P1, PT, R20, R21, PT ;  /* 0x000000151400720b */ /* 0x000fc80003f24000 */
[----:B------:R-:W-:Y:S01]  /*0d70*/  FSEL R6, R20, R21, P1 ;  /* 0x0000001514067208 */ /* 0x000fe20000800000 */
[----:B------:R-:W-:-:S08]  /*0d80*/  @P2 VIADD R7, R14, 0x6 ;  /* 0x000000060e072836 */ /* 0x000fd00000000000 */
[----:B------:R-:W-:Y:S01]  /*0d90*/  @P1 VIADD R7, R14, 0x7 ;  /* 0x000000070e071836 */ /* 0x000fe20000000000 */
[----:B------:R-:W-:Y:S06]  /*0da0*/  @P4 BRA `(.L_x_123) ;  /* 0xfffffff800cc4947 */ /* 0x000fec000383ffff */
[----:B------:R-:W-:-:S07]  /*0db0*/  IMAD.MOV.U32 R4, RZ, RZ, R12 ;  /* 0x000000ffff047224 */ /* 0x000fce00078e000c */
.L_x_122:
[----:B------:R-:W-:-:S13]  /*0dc0*/  ISETP.NE.AND P1, PT, R22, RZ, PT ;  /* 0x000000ff1600720c */ /* 0x000fda0003f25270 */
[----:B------:R-:W-:Y:S05]  /*0dd0*/  @!P1 BRA `(.L_x_124) ;  /* 0x0000000400609947 */ /* 0x000fea0003800000 */
[----:B------:R-:W-:Y:S01]  /*0de0*/  ISETP.NE.AND P4, PT, R23, RZ, PT ;  /* 0x000000ff1700720c */ /* 0x000fe20003f85270 */
[----:B------:R-:W-:-:S12]  /*0df0*/  @!P3 BRA `(.L_x_125) ;  /* 0x0000000000a4b947 */ /* 0x000fd80003800000 */
[----:B------:R-:W0:Y:S01]  /*0e00*/  LDCU UR5, c[0x0][0x388] ;  /* 0x00007100ff0577ac */ /* 0x000e220008000800 */
[----:B------:R-:W1:Y:S01]  /*0e10*/  LDC.64 R2, c[0x0][0x3a0] ;  /* 0x0000e800ff027b82 */ /* 0x000e620000000a00 */
[----:B------:R-:W-:-:S04]  /*0e20*/  IMAD.IADD R14, R11, 0x1, R4 ;  /* 0x000000010b0e7824 */ /* 0x000fc800078e0204 */
[C---:B------:R-:W-:Y:S02]  /*0e30*/  VIADD R5, R14.reuse, 0x1 ;  /* 0x000000010e057836 */ /* 0x040fe40000000000 */
[C---:B------:R-:W-:Y:S02]  /*0e40*/  VIADD R16, R14.reuse, 0x2 ;  /* 0x000000020e107836 */ /* 0x040fe40000000000 */
[C---:B------:R-:W-:Y:S01]  /*0e50*/  VIADD R15, R14.reuse, 0x3 ;  /* 0x000000030e0f7836 */ /* 0x040fe20000000000 */
[C---:B0-----:R-:W-:Y:S01]  /*0e60*/  ISETP.GE.AND P2, PT, R14.reuse, UR5, PT ;  /* 0x000000050e007c0c */ /* 0x041fe2000bf46270 */
[----:B------:R-:W-:Y:S01]  /*0e70*/  IMAD R17, R13, UR5, R14 ;  /* 0x000000050d117c24 */ /* 0x000fe2000f8e020e */
[C---:B------:R-:W-:Y:S02]  /*0e80*/  ISETP.GE.AND P1, PT, R5.reuse, UR5, PT ;  /* 0x0000000505007c0c */ /* 0x040fe4000bf26270 */
[----:B------:R-:W-:Y:S02]  /*0e90*/  ISETP.GT.AND P2, PT, R14, -0x1, !P2 ;  /* 0xffffffff0e00780c */ /* 0x000fe40005744270 */
[----:B------:R-:W-:Y:S01]  /*0ea0*/  ISETP.GT.AND P1, PT, R5, -0x1, !P1 ;  /* 0xffffffff0500780c */ /* 0x000fe20004f24270 */
[----:B------:R-:W-:Y:S01]  /*0eb0*/  IMAD.MOV.U32 R5, RZ, RZ, -0x800000 ;  /* 0xff800000ff057424 */ /* 0x000fe200078e00ff */
[----:B------:R-:W-:Y:S01]  /*0ec0*/  PLOP3.LUT P2, PT, P0, P2, PT, 0x80, 0x8 ;  /* 0x000000000008781c */ /* 0x000fe20000745070 */
[----:B-1----:R-:W-:Y:S01]  /*0ed0*/  IMAD.WIDE R2, R17, 0x4, R2 ;  /* 0x0000000411027825 */ /* 0x002fe200078e0202 */
[----:B------:R-:W-:-:S02]  /*0ee0*/  ISETP.GE.AND P5, PT, R16, UR5, PT ;  /* 0x0000000510007c0c */ /* 0x000fc4000bfa6270 */
[----:B------:R-:W-:Y:S02]  /*0ef0*/  PLOP3.LUT P1, PT, P0, P1, PT, 0x80, 0x8 ;  /* 0x000000000008781c */ /* 0x000fe40000723070 */
[----:B------:R-:W-:Y:S01]  /*0f00*/  ISETP.GT.AND P5, PT, R16, -0x1, !P5 ;  /* 0xffffffff1000780c */ /* 0x000fe20006fa4270 */
[----:B------:R-:W-:Y:S01]  /*0f10*/  IMAD.MOV.U32 R14, RZ, RZ, -0x800000 ;  /* 0xff800000ff0e7424 */ /* 0x000fe200078e00ff */
[----:B------:R-:W-:-:S05]  /*0f20*/  ISETP.GE.AND P6, PT, R15, UR5, PT ;  /* 0x000000050f007c0c */ /* 0x000fca000bfc6270 */
[----:B------:R-:W2:Y:S01]  /*0f30*/  @P2 LDG.E R5, desc[UR6][R2.64] ;  /* 0x0000000602052981 */ /* 0x000ea2000c1e1900 */
[----:B------:R-:W-:Y:S02]  /*0f40*/  PLOP3.LUT P2, PT, P0, P5, PT, 0x80, 0x8 ;  /* 0x000000000008781c */ /* 0x000fe4000074b070 */
[----:B------:R-:W-:Y:S01]  /*0f50*/  ISETP.GT.AND P5, PT, R15, -0x1, !P6 ;  /* 0xffffffff0f00780c */ /* 0x000fe200077a4270 */
[----:B------:R-:W3:Y:S01]  /*0f60*/  @P1 LDG.E R14, desc[UR6][R2.64+0x4] ;  /* 0x00000406020e1981 */ /* 0x000ee2000c1e1900 */
[----:B------:R-:W-:Y:S02]  /*0f70*/  IMAD.MOV.U32 R15, RZ, RZ, -0x800000 ;  /* 0xff800000ff0f7424 */ /* 0x000fe400078e00ff */
[----:B------:R-:W-:Y:S01]  /*0f80*/  PLOP3.LUT P5, PT, P0, P5, PT, 0x80, 0x8 ;  /* 0x000000000008781c */ /* 0x000fe200007ab070 */
[----:B------:R-:W-:-:S06]  /*0f90*/  IMAD.MOV.U32 R16, RZ, RZ, -0x800000 ;  /* 0xff800000ff107424 */ /* 0x000fcc00078e00ff */
[----:B------:R-:W4:Y:S06]  /*0fa0*/  @P2 LDG.E R15, desc[UR6][R2.64+0x8] ;  /* 0x00000806020f2981 */ /* 0x000f2c000c1e1900 */
[----:B------:R-:W5:Y:S01]  /*0fb0*/  @P5 LDG.E R16, desc[UR6][R2.64+0xc] ;  /* 0x00000c0602105981 */ /* 0x000f62000c1e1900 */
[----:B------:R-:W-:Y:S01]  /*0fc0*/  VIADD R4, R4, 0x4 ;  /* 0x0000000404047836 */ /* 0x000fe20000000000 */
        /* <DEDUP_REMOVED lines=10> */
[----:B------:R-:W-:-:S08]  /*1070*/  @P5 VIADD R7, R17, 0x2 ;  /* 0x0000000211075836 */ /* 0x000fd00000000000 */
[----:B------:R-:W-:-:S07]  /*1080*/  @P6 VIADD R7, R17, 0x3 ;  /* 0x0000000311076836 */ /* 0x000fce0000000000 */
.L_x_125:
[----:B------:R-:W-:Y:S05]  /*1090*/  @!P4 BRA `(.L_x_124) ;  /* 0x0000000000b0c947 */ /* 0x000fea0003800000 */
[----:B------:R-:W0:Y:S01]  /*10a0*/  LDCU UR5, c[0x0][0x394] ;  /* 0x00007280ff0577ac */ /* 0x000e220008000800 */
[----:B------:R-:W-:Y:S01]  /*10b0*/  ISETP.NE.AND P1, PT, R23, 0x1, PT ;  /* 0x000000011700780c */ /* 0x000fe20003f25270 */
[----:B0-----:R-:W-:-:S12]  /*10c0*/  ULOP3.LUT UP1, URZ, UR5, 0x1, URZ, 0xc0, !UPT ;  /* 0x0000000105ff7892 */ /* 0x001fd8000f82c0ff */
[----:B------:R-:W-:Y:S05]  /*10d0*/  @!P1 BRA `(.L_x_126) ;  /* 0x00000000005c9947 */ /* 0x000fea0003800000 */
[----:B------:R-:W0:Y:S01]  /*10e0*/  LDCU UR5, c[0x0][0x388] ;  /* 0x00007100ff0577ac */ /* 0x000e220008000800 */
[----:B------:R-:W1:Y:S01]  /*10f0*/  LDC.64 R2, c[0x0][0x3a0] ;  /* 0x0000e800ff027b82 */ /* 0x000e620000000a00 */
[----:B------:R-:W-:-:S04]  /*1100*/  IMAD.IADD R14, R11, 0x1, R4 ;  /* 0x000000010b0e7824 */ /* 0x000fc800078e0204 */
[C---:B------:R-:W-:Y:S01]  /*1110*/  VIADD R5, R14.reuse, 0x1 ;  /* 0x000000010e057836 */ /* 0x040fe20000000000 */
[----:B0-----:R-:W-:Y:S01]  /*1120*/  ISETP.GE.AND P1, PT, R14, UR5, PT ;  /* 0x000000050e007c0c */ /* 0x001fe2000bf26270 */
[----:B------:R-:W-:-:S03]  /*1130*/  IMAD R15, R13, UR5, R14 ;  /* 0x000000050d0f7c24 */ /* 0x000fc6000f8e020e */
[C---:B------:R-:W-:Y:S02]  /*1140*/  ISETP.GE.AND P2, PT, R5.reuse, UR5, PT ;  /* 0x0000000505007c0c */ /* 0x040fe4000bf46270 */
[----:B------:R-:W-:Y:S02]  /*1150*/  ISETP.GT.AND P1, PT, R14, -0x1, !P1 ;  /* 0xffffffff0e00780c */ /* 0x000fe40004f24270 */
[----:B------:R-:W-:Y:S01]  /*1160*/  ISETP.GT.AND P2, PT, R5, -0x1, !P2 ;  /* 0xffffffff0500780c */ /* 0x000fe20005744270 */
[----:B------:R-:W-:Y:S01]  /*1170*/  IMAD.MOV.U32 R5, RZ, RZ, -0x800000 ;  /* 0xff800000ff057424 */ /* 0x000fe200078e00ff */
[----:B------:R-:W-:Y:S01]  /*1180*/  PLOP3.LUT P1, PT, P0, P1, PT, 0x80, 0x8 ;  /* 0x000000000008781c */ /* 0x000fe20000723070 */
[----:B-1----:R-:W-:Y:S01]  /*1190*/  IMAD.WIDE R2, R15, 0x4, R2 ;  /* 0x000000040f027825 */ /* 0x002fe200078e0202 */
[----:B------:R-:W-:-:S03]  /*11a0*/  PLOP3.LUT P2, PT, P0, P2, PT, 0x80, 0x8 ;  /* 0x000000000008781c */ /* 0x000fc60000745070 */
[----:B------:R-:W-:-:S08]  /*11b0*/  IMAD.MOV.U32 R14, RZ, RZ, -0x800000 ;  /* 0xff800000ff0e7424 */ /* 0x000fd000078e00ff */
[----:B------:R-:W2:Y:S04]  /*11c0*/  @P1 LDG.E R5, desc[UR6][R2.64] ;  /* 0x0000000602051981 */ /* 0x000ea8000c1e1900 */
[----:B------:R-:W3:Y:S01]  /*11d0*/  @P2 LDG.E R14, desc[UR6][R2.64+0x4] ;  /* 0x00000406020e2981 */ /* 0x000ee2000c1e1900 */
[----:B------:R-:W-:Y:S01]  /*11e0*/  VIADD R4, R4, 0x2 ;  /* 0x0000000204047836 */ /* 0x000fe20000000000 */
[----:B--2---:R-:W-:-:S04]  /*11f0*/  FSETP.GT.AND P1, PT, R5, R6, PT ;  /* 0x000000060500720b */ /* 0x004fc80003f24000 */
[----:B------:R-:W-:Y:S02]  /*1200*/  FSEL R5, R5, R6, P1 ;  /* 0x0000000605057208 */ /* 0x000fe40000800000 */
[----:B------:R-:W-:Y:S02]  /*1210*/  SEL R7, R15, R7, P1 ;  /* 0x000000070f077207 */ /* 0x000fe40000800000 */
[----:B---3--:R-:W-:-:S04]  /*1220*/  FSETP.GT.AND P2, PT, R14, R5, PT ;  /* 0x000000050e00720b */ /* 0x008fc80003f44000 */
[----:B------:R-:W-:-:S09]  /*1230*/  FSEL R6, R14, R5, P2 ;  /* 0x000000050e067208 */ /* 0x000fd20001000000 */
[----:B------:R-:W-:-:S07]  /*1240*/  @P2 VIADD R7, R15, 0x1 ;  /* 0x000000010f072836 */ /* 0x000fce0000000000 */
.L_x_126:
[----:B------:R-:W-:Y:S05]  /*1250*/  BRA.U !UP1, `(.L_x_124) ;  /* 0x0000000109407547 */ /* 0x000fea000b800000 */
[----:B------:R-:W0:Y:S01]  /*1260*/  LDCU UR5, c[0x0][0x388] ;  /* 0x00007100ff0577ac */ /* 0x000e220008000800 */
[----:B------:R-:W-:Y:S01]  /*1270*/  IMAD.IADD R2, R11, 0x1, R4 ;  /* 0x000000010b027824 */ /* 0x000fe200078e0204 */
[----:B------:R-:W-:Y:S01]  /*1280*/  BSSY.RECONVERGENT B0, `(.L_x_127) ;  /* 0x000000a000007945 */ /* 0x000fe20003800200 */
[----:B------:R-:W-:-:S03]  /*1290*/  IMAD.MOV.U32 R3, RZ, RZ, -0x800000 ;  /* 0xff800000ff037424 */ /* 0x000fc600078e00ff */
[----:B0-----:R-:W-:Y:S01]  /*12a0*/  ISETP.GE.AND P1, PT, R2, UR5, PT ;  /* 0x0000000502007c0c */ /* 0x001fe2000bf26270 */
[----:B------:R-:W-:-:S03]  /*12b0*/  IMAD R13, R13, UR5, R2 ;  /* 0x000000050d0d7c24 */ /* 0x000fc6000f8e0202 */
[----:B------:R-:W-:-:S04]  /*12c0*/  ISETP.GT.AND P1, PT, R2, -0x1, !P1 ;  /* 0xffffffff0200780c */ /* 0x000fc80004f24270 */
[----:B------:R-:W-:-:S13]  /*12d0*/  PLOP3.LUT P1, PT, P0, P1, PT, 0x80, 0x8 ;  /* 0x000000000008781c */ /* 0x000fda0000723070 */
[----:B------:R-:W-:Y:S05]  /*12e0*/  @!P1 BRA `(.L_x_128) ;  /* 0x00000000000c9947 */ /* 0x000fea0003800000 */
[----:B------:R-:W0:Y:S02]  /*12f0*/  LDC.64 R2, c[0x0][0x3a0] ;  /* 0x0000e800ff027b82 */ /* 0x000e240000000a00 */
[----:B0-----:R-:W-:-:S06]  /*1300*/  IMAD.WIDE R2, R13, 0x4, R2 ;  /* 0x000000040d027825 */ /* 0x001fcc00078e0202 */
[----:B------:R0:W5:Y:S02]  /*1310*/  LDG.E R3, desc[UR6][R2.64] ;  /* 0x0000000602037981 */ /* 0x000164000c1e1900 */
.L_x_128:
[----:B------:R-:W-:Y:S05]  /*1320*/  BSYNC.RECONVERGENT B0 ;  /* 0x0000000000007941 */ /* 0x000fea0003800200 */
.L_x_127:
[----:B-----5:R-:W-:-:S04]  /*1330*/  FSETP.GT.AND P0, PT, R3, R6, PT ;  /* 0x000000060300720b */ /* 0x020fc80003f04000 */
[----:B------:R-:W-:Y:S02]  /*1340*/  SEL R7, R13, R7, P0 ;  /* 0x000000070d077207 */ /* 0x000fe40000000000 */
[----:B------:R-:W-:-:S07]  /*1350*/  FSEL R6, R3, R6, P0 ;  /* 0x0000000603067208 */ /* 0x000fce0000000000 */
.L_x_124:
[----:B------:R-:W-:Y:S05]  /*1360*/  BRA.U UP0, `(.L_x_129) ;  /* 0xfffffff500247547 */ /* 0x000fea000b83ffff */
.L_x_121:
[----:B0-----:R-:W0:Y:S01]  /*1370*/  LDC.64 R2, c[0x0][0x3a8] ;  /* 0x0000ea00ff027b82 */ /* 0x001e220000000a00 */
[----:B------:R-:W-:-:S07]  /*1380*/  IMAD.IADD R9, R9, 0x1, R8 ;  /* 0x0000000109097824 */ /* 0x000fce00078e0208 */
[----:B------:R-:W1:Y:S01]  /*1390*/  LDC.64 R4, c[0x0][0x3b0] ;  /* 0x0000ec00ff047b82 */ /* 0x000e620000000a00 */
[----:B0-----:R-:W-:-:S05]  /*13a0*/  IMAD.WIDE R2, R9, 0x4, R2 ;  /* 0x0000000409027825 */ /* 0x001fca00078e0202 */
[----:B------:R-:W-:Y:S01]  /*13b0*/  STG.E desc[UR6][R2.64], R6 ;  /* 0x0000000602007986 */ /* 0x000fe2000c101906 */
[----:B-1----:R-:W-:-:S05]  /*13c0*/  IMAD.WIDE R4, R9, 0x4, R4 ;  /* 0x0000000409047825 */ /* 0x002fca00078e0204 */
[----:B------:R-:W-:Y:S01]  /*13d0*/  STG.E desc[UR6][R4.64], R7 ;  /* 0x0000000704007986 */ /* 0x000fe2000c101906 */
[----:B------:R-:W-:Y:S05]  /*13e0*/  EXIT ;  /* 0x000000000000794d */ /* 0x000fea0003800000 */
.L_x_130:
        /* <DEDUP_REMOVED lines=9> */
.L_x_204:


//--------------------- .text.avgpool_backward    --------------------------
	.section	.text.avgpool_backward,"ax",@progbits
	.align	128
        .global         avgpool_backward
        .type           avgpool_backward,@function
        .size           avgpool_backward,(.L_x_199 - avgpool_backward)
        .other          avgpool_backward,@"STO_CUDA_ENTRY STV_DEFAULT"
avgpool_backward:
.text.avgpool_backward:
        /* <DEDUP_REMOVED lines=11> */
[----:B------:R-:W0:Y:S01]  /*00b0*/  LDC R8, c[0x0][0x384] ;  /* 0x0000e100ff087b82 */ /* 0x000e220000000800 */
[----:B------:R-:W0:Y:S02]  /*00c0*/  LDCU UR4, c[0x0][0x388] ;  /* 0x00007100ff0477ac */ /* 0x000e240008000800 */
[----:B0-----:R-:W-:-:S05]  /*00d0*/  IMAD R8, R8, UR4, RZ ;  /* 0x0000000408087c24 */ /* 0x001fca000f8e02ff */
[----:B------:R-:W-:-:S13]  /*00e0*/  ISETP.GE.AND P0, PT, R8, 0x1, PT ;  /* 0x000000010800780c */ /* 0x000fda0003f06270 */
[----:B------:R-:W-:Y:S05]  /*00f0*/  @!P0 EXIT ;  /* 0x000000000000894d */ /* 0x000fea0003800000 */
[----:B------:R-:W0:Y:S01]  /*0100*/  LDC.64 R4, c[0x0][0x398] ;  /* 0x0000e600ff047b82 */ /* 0x000e220000000a00 */
[C---:B------:R-:W-:Y:S01]  /*0110*/  ISETP.GE.U32.AND P0, PT, R8.reuse, 0x8, PT ;  /* 0x000000080800780c */ /* 0x040fe20003f06070 */
[----:B------:R-:W1:Y:S01]  /*0120*/  LDCU.64 UR6, c[0x0][0x358] ;  /* 0x00006b00ff0677ac */ /* 0x000e620008000a00 */
[----:B------:R-:W-:Y:S01]  /*0130*/  HFMA2 R2, -RZ, RZ, 0, 0 ;  /* 0x00000000ff027431 */ /* 0x000fe200000001ff */
[----:B------:R-:W-:Y:S02]  /*0140*/  I2FP.F32.U32 R3, R8 ;  /* 0x0000000800037245 */ /* 0x000fe40000201000 */
[----:B------:R-:W-:Y:S01]  /*0150*/  LOP3.LUT R16, R8, 0x7, RZ, 0xc0, !PT ;  /* 0x0000000708107812 */ /* 0x000fe200078ec0ff */
[----:B0-----:R-:W-:-:S04]  /*0160*/  IMAD.WIDE R4, R9, 0x4, R4 ;  /* 0x0000000409047825 */ /* 0x001fc800078e0204 */
[----:B------:R-:W-:-:S03]  /*0170*/  IMAD R9, R9, R8, RZ ;  /* 0x0000000809097224 */ /* 0x000fc600078e02ff */
[----:B-1----:R-:W-:Y:S05]  /*0180*/  @!P0 BRA `(.L_x_131) ;  /* 0x0000000800548947 */ /* 0x002fea0003800000 */
[----:B------:R-:W0:Y:S01]  /*0190*/  LDCU.64 UR4, c[0x0][0x390] ;  /* 0x00007200ff0477ac */ /* 0x000e220008000a00 */
[----:B------:R-:W-:Y:S02]  /*01a0*/  LOP3.LUT R2, R8, 0x7ffffff8, RZ, 0xc0, !PT ;  /* 0x7ffffff808027812 */ /* 0x000fe400078ec0ff */
[----:B------:R-:W-:Y:S02]  /*01b0*/  MOV R11, R9 ;  /* 0x00000009000b7202 */ /* 0x000fe40000000f00 */
[----:B------:R-:W-:Y:S01]  /*01c0*/  IADD3 R10, PT, PT, -R2, RZ, RZ ;  /* 0x000000ff020a7210 */ /* 0x000fe20007ffe1ff */
[----:B0-----:R-:W-:-:S04]  /*01d0*/  UIADD3 UR4, UP0, UPT, UR4, 0x10, URZ ;  /* 0x0000001004047890 */ /* 0x001fc8000ff1e0ff */
[----:B------:R-:W-:-:S12]  /*01e0*/  UIADD3.X UR5, UPT, UPT, URZ, UR5, URZ, UP0, !UPT ;  /* 0x00000005ff057290 */ /* 0x000fd800087fe4ff */
.L_x_148:
[----:B------:R-:W2:Y:S01]  /*01f0*/  LDG.E R0, desc[UR6][R4.64] ;  /* 0x0000000604007981 */ /* 0x000ea2000c1e1900 */
[----:B0-----:R-:W0:Y:S01]  /*0200*/  MUFU.RCP R6, R3 ;  /* 0x0000000300067308 */ /* 0x001e220000001000 */
[----:B------:R-:W-:Y:S01]  /*0210*/  BSSY.RECONVERGENT B2, `(.L_x_132) ;  /* 0x000000e000027945 */ /* 0x000fe20003800200 */
[----:B0-----:R-:W-:-:S04]  /*0220*/  FFMA R7, -R3, R6, 1 ;  /* 0x3f80000003077423 */ /* 0x001fc80000000106 */
[----:B------:R-:W-:Y:S01]  /*0230*/  FFMA R13, R6, R7, R6 ;  /* 0x00000007060d7223 */ /* 0x000fe20000000006 */
[----:B------:R-:W-:Y:S02]  /*0240*/  MOV R6, UR4 ;  /* 0x0000000400067c02 */ /* 0x000fe40008000f00 */
[----:B------:R-:W-:-:S03]  /*0250*/  MOV R7, UR5 ;  /* 0x0000000500077c02 */ /* 0x000fc60008000f00 */
[----:B------:R-:W-:Y:S01]  /*0260*/  IMAD.WIDE R6, R11, 0x4, R6 ;  /* 0x000000040b067825 */ /* 0x000fe200078e0206 */
[----:B--2---:R-:W0:Y:S03]  /*0270*/  FCHK P0, R0, R3 ;  /* 0x0000000300007302 */ /* 0x004e260000000000 */
[----:B------:R-:W-:-:S04]  /*0280*/  FFMA R12, R0, R13, RZ ;  /* 0x0000000d000c7223 */ /* 0x000fc800000000ff */
[----:B------:R-:W-:-:S04]  /*0290*/  FFMA R14, -R3, R12, R0 ;  /* 0x0000000c030e7223 */ /* 0x000fc80000000100 */
[----:B------:R-:W-:Y:S01]  /*02a0*/  FFMA R12, R13, R14, R12 ;  /* 0x0000000e0d0c7223 */ /* 0x000fe2000000000c */
[----:B0-----:R-:W-:Y:S06]  /*02b0*/  @!P0 BRA `(.L_x_133) ;  /* 0x00000000000c8947 */ /* 0x001fec0003800000 */
[----:B------:R-:W-:-:S07]  /*02c0*/  MOV R14, 0x2e0 ;  /* 0x000002e0000e7802 */ /* 0x000fce0000000f00 */
[----:B------:R-:W-:Y:S05]  /*02d0*/  CALL.REL.NOINC `($__internal_2_$__cuda_sm3x_div_rn_noftz_f32_slowpath) ;  /* 0x00000010003c7944 */ /* 0x000fea0003c00000 */
[----:B------:R-:W-:-:S07]  /*02e0*/  MOV R12, R0 ;  /* 0x00000000000c7202 */ /* 0x000fce0000000f00 */
.L_x_133:
[----:B------:R-:W-:Y:S05]  /*02f0*/  BSYNC.RECONVERGENT B2 ;  /* 0x0000000000027941 */ /* 0x000fea0003800200 */
.L_x_132:
[----:B------:R-:W2:Y:S01]  /*0300*/  LDG.E R13, desc[UR6][R6.64+-0x10] ;  /* 0xfffff006060d7981 */ /* 0x000ea2000c1e1900 */
[----:B------:R-:W0:Y:S01]  /*0310*/  MUFU.RCP R0, R3 ;  /* 0x0000000300007308 */ /* 0x000e220000001000 */
[----:B--2---:R-:W-:-:S05]  /*0320*/  FADD R13, R13, R12 ;  /* 0x0000000c0d0d7221 */ /* 0x004fca0000000000 */
[----:B------:R1:W-:Y:S04]  /*0330*/  STG.E desc[UR6][R6.64+-0x10], R13 ;  /* 0xfffff00d06007986 */ /* 0x0003e8000c101906 */
[----:B------:R-:W2:Y:S01]  /*0340*/  LDG.E R12, desc[UR6][R4.64] ;  /* 0x00000006040c7981 */ /* 0x000ea2000c1e1900 */
[----:B0-----:R-:W-:Y:S01]  /*0350*/  FFMA R15, -R3, R0, 1 ;  /* 0x3f800000030f7423 */ /* 0x001fe20000000100 */
[----:B------:R-:W-:Y:S03]  /*0360*/  BSSY.RECONVERGENT B2, `(.L_x_134) ;  /* 0x000000a000027945 */ /* 0x000fe60003800200 */
[----:B------:R-:W-:Y:S01]  /*0370*/  FFMA R0, R0, R15, R0 ;  /* 0x0000000f00007223 */ /* 0x000fe20000000000 */
[----:B--2---:R-:W0:Y:S03]  /*0380*/  FCHK P0, R12, R3 ;  /* 0x000000030c007302 */ /* 0x004e260000000000 */
[----:B------:R-:W-:-:S04]  /*0390*/  FFMA R15, R0, R12, RZ ;  /* 0x0000000c000f7223 */ /* 0x000fc800000000ff */
[----:B------:R-:W-:-:S04]  /*03a0*/  FFMA R14, -R3, R15, R12 ;  /* 0x0000000f030e7223 */ /* 0x000fc8000000010c */
[----:B------:R-:W-:Y:S01]  /*03b0*/  FFMA R0, R0, R14, R15 ;  /* 0x0000000e00007223 */ /* 0x000fe2000000000f */
[----:B01----:R-:W-:Y:S06]  /*03c0*/  @!P0 BRA `(.L_x_135) ;  /* 0x00000000000c8947 */ /* 0x003fec0003800000 */
[----:B------:R-:W-:Y:S02]  /*03d0*/  MOV R0, R12 ;  /* 0x0000000c00007202 */ /* 0x000fe40000000f00 */
[----:B------:R-:W-:-:S07]  /*03e0*/  MOV R14, 0x400 ;  /* 0x00000400000e7802 */ /* 0x000fce0000000f00 */
[----:B------:R-:W-:Y:S05]  /*03f0*/  CALL.REL.NOINC `($__internal_2_$__cuda_sm3x_div_rn_noftz_f32_slowpath) ;  /* 0x0000000c00f47944 */ /* 0x000fea0003c00000 */
.L_x_135:
[----:B------:R-:W-:Y:S05]  /*0400*/  BSYNC.RECONVERGENT B2 ;  /* 0x0000000000027941 */ /* 0x000fea0003800200 */
.L_x_134:
[----:B------:R-:W2:Y:S02]  /*0410*/  LDG.E R13, desc[UR6][R6.64+-0xc] ;  /* 0xfffff406060d7981 */ /* 0x000ea4000c1e1900 */
[----:B--2---:R-:W-:-:S05]  /*0420*/  FADD R13, R13, R0 ;  /* 0x000000000d0d7221 */ /* 0x004fca0000000000 */
[----:B------:R0:W-:Y:S04]  /*0430*/  STG.E desc[UR6][R6.64+-0xc], R13 ;  /* 0xfffff40d06007986 */ /* 0x0001e8000c101906 */
[----:B------:R-:W2:Y:S01]  /*0440*/  LDG.E R12, desc[UR6][R4.64] ;  /* 0x00000006040c7981 */ /* 0x000ea2000c1e1900 */
[----:B------:R-:W1:Y:S01]  /*0450*/  MUFU.RCP R0, R3 ;  /* 0x0000000300007308 */ /* 0x000e620000001000 */
[----:B------:R-:W-:Y:S01]  /*0460*/  BSSY.RECONVERGENT B2, `(.L_x_136) ;  /* 0x000000b000027945 */ /* 0x000fe20003800200 */
[----:B-1----:R-:W-:-:S04]  /*0470*/  FFMA R15, -R3, R0, 1 ;  /* 0x3f800000030f7423 */ /* 0x002fc80000000100 */
[----:B------:R-:W-:Y:S02]  /*0480*/  FFMA R0, R0, R15, R0 ;  /* 0x0000000f00007223 */ /* 0x000fe40000000000 */
[----:B--2---:R-:W1:Y:S02]  /*0490*/  FCHK P0, R12, R3 ;  /* 0x000000030c007302 */ /* 0x004e640000000000 */
[----:B------:R-:W-:-:S04]  /*04a0*/  FFMA R15, R0, R12, RZ ;  /* 0x0000000c000f7223 */ /* 0x000fc800000000ff */
[----:B------:R-:W-:-:S04]  /*04b0*/  FFMA R14, -R3, R15, R12 ;  /* 0x0000000f030e7223 */ /* 0x000fc8000000010c */
[----:B------:R-:W-:Y:S01]  /*04c0*/  FFMA R0, R0, R14, R15 ;  /* 0x0000000e00007223 */ /* 0x000fe2000000000f */
[----:B01----:R-:W-:Y:S06]  /*04d0*/  @!P0 BRA `(.L_x_137) ;  /* 0x00000000000c8947 */ /* 0x003fec0003800000 */
[----:B------:R-:W-:Y:S02]  /*04e0*/  MOV R0, R12 ;  /* 0x0000000c00007202 */ /* 0x000fe40000000f00 */
[----:B------:R-:W-:-:S07]  /*04f0*/  MOV R14, 0x510 ;  /* 0x00000510000e7802 */ /* 0x000fce0000000f00 */
[----:B------:R-:W-:Y:S05]  /*0500*/  CALL.REL.NOINC `($__internal_2_$__cuda_sm3x_div_rn_noftz_f32_slowpath) ;  /* 0x0000000c00b07944 */ /* 0x000fea0003c00000 */
.L_x_137:
[----:B------:R-:W-:Y:S05]  /*0510*/  BSYNC.RECONVERGENT B2 ;  /* 0x0000000000027941 */ /* 0x000fea0003800200 */
.L_x_136:
        /* <DEDUP_REMOVED lines=13> */
[----:B------:R-:W-:Y:S01]  /*05f0*/  IMAD.MOV.U32 R0, RZ, RZ, R12 ;  /* 0x000000ffff007224 */ /* 0x000fe200078e000c */
[----:B------:R-:W-:-:S07]  /*0600*/  MOV R14, 0x620 ;  /* 0x00000620000e7802 */ /* 0x000fce0000000f00 */
[----:B------:R-:W-:Y:S05]  /*0610*/  CALL.REL.NOINC `($__internal_2_$__cuda_sm3x_div_rn_noftz_f32_slowpath) ;  /* 0x0000000c006c7944 */ /* 0x000fea0003c00000 */
.L_x_139:
[----:B------:R-:W-:Y:S05]  /*0620*/  BSYNC.RECONVERGENT B2 ;  /* 0x0000000000027941 */ /* 0x000fea0003800200 */
.L_x_138:
        /* <DEDUP_REMOVED lines=16> */
.L_x_141:
[----:B------:R-:W-:Y:S05]  /*0730*/  BSYNC.RECONVERGENT B2 ;  /* 0x0000000000027941 */ /* 0x000fea0003800200 */
.L_x_140:
        /* <DEDUP_REMOVED lines=16> */
.L_x_143:
[----:B------:R-:W-:Y:S05]  /*0840*/  BSYNC.RECONVERGENT B2 ;  /* 0x0000000000027941 */ /* 0x000fea0003800200 */
.L_x_142:
        /* <DEDUP_REMOVED lines=16> */
.L_x_145:
[----:B------:R-:W-:Y:S05]  /*0950*/  BSYNC.RECONVERGENT B2 ;  /* 0x0000000000027941 */ /* 0x000fea0003800200 */
.L_x_144:
        /* <DEDUP_REMOVED lines=16> */
.L_x_147:
[----:B------:R-:W-:Y:S05]  /*0a60*/  BSYNC.RECONVERGENT B2 ;  /* 0x0000000000027941 */ /* 0x000fea0003800200 */
.L_x_146:
[----:B------:R-:W2:Y:S01]  /*0a70*/  LDG.E R13, desc[UR6][R6.64+0xc] ;  /* 0x00000c06060d7981 */ /* 0x000ea2000c1e1900 */
[----:B------:R-:W-:Y:S02]  /*0a80*/  IADD3 R10, PT, PT, R10, 0x8, RZ ;  /* 0x000000080a0a7810 */ /* 0x000fe40007ffe0ff */
[----:B------:R-:W-:Y:S02]  /*0a90*/  IADD3 R11, PT, PT, R11, 0x8, RZ ;  /* 0x000000080b0b7810 */ /* 0x000fe40007ffe0ff */
[----:B------:R-:W-:Y:S01]  /*0aa0*/  ISETP.NE.AND P0, PT, R10, RZ, PT ;  /* 0x000000ff0a00720c */ /* 0x000fe20003f05270 */
[----:B--2---:R-:W-:-:S05]  /*0ab0*/  FADD R13, R13, R0 ;  /* 0x000000000d0d7221 */ /* 0x004fca0000000000 */
[----:B------:R0:W-:Y:S07]  /*0ac0*/  STG.E desc[UR6][R6.64+0xc], R13 ;  /* 0x00000c0d06007986 */ /* 0x0001ee000c101906 */
[----:B------:R-:W-:Y:S05]  /*0ad0*/  @P0 BRA `(.L_x_148) ;  /* 0xfffffff400c40947 */ /* 0x000fea000383ffff */
.L_x_131:
[----:B------:R-:W-:-:S13]  /*0ae0*/  ISETP.NE.AND P0, PT, R16, RZ, PT ;  /* 0x000000ff1000720c */ /* 0x000fda0003f05270 */
[----:B------:R-:W-:Y:S05]  /*0af0*/  @!P0 EXIT ;  /* 0x000000000000894d */ /* 0x000fea0003800000 */
[----:B------:R-:W-:Y:S02]  /*0b00*/  ISETP.GE.U32.AND P0, PT, R16, 0x4, PT ;  /* 0x000000041000780c */ /* 0x000fe40003f06070 */
[----:B------:R-:W-:-:S11]  /*0b10*/  LOP3.LUT R10, R8, 0x3, RZ, 0xc0, !PT ;  /* 0x00000003080a7812 */ /* 0x000fd600078ec0ff */
[----:B------:R-:W-:Y:S05]  /*0b20*/  @!P0 BRA `(.L_x_149) ;  /* 0x0000000400208947 */ /* 0x000fea0003800000 */
[----:B------:R-:W2:Y:S01]  /*0b30*/  LDG.E R12, desc[UR6][R4.64] ;  /* 0x00000006040c7981 */ /* 0x000ea2000c1e1900 */
[----:B------:R-:W1:Y:S01]  /*0b40*/  MUFU.RCP R0, R3 ;  /* 0x0000000300007308 */ /* 0x000e620000001000 */
[----:B------:R-:W-:Y:S01]  /*0b50*/  BSSY.RECONVERGENT B2, `(.L_x_150) ;  /* 0x000000c000027945 */ /* 0x000fe20003800200 */
[----:B0-----:R-:W-:Y:S02]  /*0b60*/  IMAD.IADD R6, R9, 0x1, R2 ;  /* 0x0000000109067824 */ /* 0x001fe400078e0202 */
[----:B-1----:R-:W-:-:S04]  /*0b70*/  FFMA R7, -R3, R0, 1 ;  /* 0x3f80000003077423 */ /* 0x002fc80000000100 */
[----:B------:R-:W-:Y:S01]  /*0b80*/  FFMA R0, R0, R7, R0 ;  /* 0x0000000700007223 */ /* 0x000fe20000000000 */
[----:B--2---:R-:W0:Y:S03]  /*0b90*/  FCHK P0, R12, R3 ;  /* 0x000000030c007302 */ /* 0x004e260000000000 */
[----:B------:R-:W-:-:S04]  /*0ba0*/  FFMA R7, R0, R12, RZ ;  /* 0x0000000c00077223 */ /* 0x000fc800000000ff */
[----:B------:R-:W-:-:S04]  /*0bb0*/  FFMA R14, -R3, R7, R12 ;  /* 0x00000007030e7223 */ /* 0x000fc8000000010c */
[----:B------:R-:W-:Y:S01]  /*0bc0*/  FFMA R0, R0, R14, R7 ;  /* 0x0000000e00007223 */ /* 0x000fe20000000007 */
[----:B0-----:R-:W-:Y:S06]  /*0bd0*/  @!P0 BRA `(.L_x_151) ;  /* 0x00000000000c8947 */ /* 0x001fec0003800000 */
[----:B------:R-:W-:Y:S02]  /*0be0*/  MOV R0, R12 ;  /* 0x0000000c00007202 */ /* 0x000fe40000000f00 */
[----:B------:R-:W-:-:S07]  /*0bf0*/  MOV R14, 0xc10 ;  /* 0x00000c10000e7802 */ /* 0x000fce0000000f00 */
[----:B------:R-:W-:Y:S05]  /*0c00*/  CALL.REL.NOINC `($__internal_2_$__cuda_sm3x_div_rn_noftz_f32_slowpath) ;  /* 0x0000000400f07944 */ /* 0x000fea0003c00000 */
.L_x_151:
[----:B------:R-:W-:Y:S05]  /*0c10*/  BSYNC.RECONVERGENT B2 ;  /* 0x0000000000027941 */ /* 0x000fea0003800200 */
.L_x_150:
[----:B------:R-:W0:Y:S02]  /*0c20*/  LDC.64 R12, c[0x0][0x390] ;  /* 0x0000e400ff0c7b82 */ /* 0x000e240000000a00 */
[----:B0-----:R-:W-:-:S05]  /*0c30*/  IMAD.WIDE R6, R6, 0x4, R12 ;  /* 0x0000000406067825 */ /* 0x001fca00078e020c */
        /* <DEDUP_REMOVED lines=16> */
.L_x_153:
[----:B------:R-:W-:Y:S05]  /*0d40*/  BSYNC.RECONVERGENT B2 ;  /* 0x0000000000027941 */ /* 0x000fea0003800200 */
.L_x_152:
        /* <DEDUP_REMOVED lines=16> */
.L_x_155:
[----:B------:R-:W-:Y:S05]  /*0e50*/  BSYNC.RECONVERGENT B2 ;  /* 0x0000000000027941 */ /* 0x000fea0003800200 */
.L_x_154:
        /* <DEDUP_REMOVED lines=16> */
.L_x_157:
[----:B------:R-:W-:Y:S05]  /*0f60*/  BSYNC.RECONVERGENT B2 ;  /* 0x0000000000027941 */ /* 0x000fea0003800200 */
.L_x_156:
[----:B------:R-:W2:Y:S01]  /*0f70*/  LDG.E R11, desc[UR6][R6.64+0xc] ;  /* 0x00000c06060b7981 */ /* 0x000ea2000c1e1900 */
[----:B------:R-:W-:Y:S01]  /*0f80*/  IADD3 R2, PT, PT, R2, 0x4, RZ ;  /* 0x0000000402027810 */ /* 0x000fe20007ffe0ff */
[----:B--2---:R-:W-:-:S05]  /*0f90*/  FADD R11, R11, R0 ;  /* 0x000000000b0b7221 */ /* 0x004fca0000000000 */
[----:B------:R1:W-:Y:S02]  /*0fa0*/  STG.E desc[UR6][R6.64+0xc], R11 ;  /* 0x00000c0b06007986 */ /* 0x0003e4000c101906 */
.L_x_149:
[----:B------:R-:W-:-:S13]  /*0fb0*/  ISETP.NE.AND P0, PT, R10, RZ, PT ;  /* 0x000000ff0a00720c */ /* 0x000fda0003f05270 */
[----:B------:R-:W-:Y:S05]  /*0fc0*/  @!P0 EXIT ;  /* 0x000000000000894d */ /* 0x000fea0003800000 */
[----:B------:R-:W-:-:S13]  /*0fd0*/  ISETP.NE.AND P0, PT, R10, 0x1, PT ;  /* 0x000000010a00780c */ /* 0x000fda0003f05270 */
[----:B------:R-:W-:Y:S05]  /*0fe0*/  @!P0 BRA `(.L_x_158) ;  /* 0x0000000000988947 */ /* 0x000fea0003800000 */
[----:B------:R-:W2:Y:S01]  /*0ff0*/  LDG.E R10, desc[UR6][R4.64] ;  /* 0x00000006040a7981 */ /* 0x000ea2000c1e1900 */
[----:B------:R-:W3:Y:S01]  /*1000*/  MUFU.RCP R0, R3 ;  /* 0x0000000300007308 */ /* 0x000ee20000001000 */
[----:B------:R-:W-:Y:S01]  /*1010*/  BSSY.RECONVERGENT B2, `(.L_x_159) ;  /* 0x000000c000027945 */ /* 0x000fe20003800200 */
[----:B01----:R-:W-:Y:S01]  /*1020*/  IADD3 R6, PT, PT, R9, R2, RZ ;  /* 0x0000000209067210 */ /* 0x003fe20007ffe0ff */
[----:B---3--:R-:W-:-:S04]  /*1030*/  FFMA R7, -R3, R0, 1 ;  /* 0x3f80000003077423 */ /* 0x008fc80000000100 */
[----:B------:R-:W-:Y:S01]  /*1040*/  FFMA R0, R0, R7, R0 ;  /* 0x0000000700007223 */ /* 0x000fe20000000000 */
[----:B--2---:R-:W0:Y:S03]  /*1050*/  FCHK P0, R10, R3 ;  /* 0x000000030a007302 */ /* 0x004e260000000000 */
[----:B------:R-:W-:-:S04]  /*1060*/  FFMA R7, R0, R10, RZ ;  /* 0x0000000a00077223 */ /* 0x000fc800000000ff */
[----:B------:R-:W-:-:S04]  /*1070*/  FFMA R12, -R3, R7, R10 ;  /* 0x00000007030c7223 */ /* 0x000fc8000000010a */
[----:B------:R-:W-:Y:S01]  /*1080*/  FFMA R0, R0, R12, R7 ;  /* 0x0000000c00007223 */ /* 0x000fe20000000007 */
[----:B0-----:R-:W-:Y:S06]  /*1090*/  @!P0 BRA `(.L_x_160) ;  /* 0x00000000000c8947 */ /* 0x001fec0003800000 */
[----:B------:R-:W-:Y:S01]  /*10a0*/  IMAD.MOV.U32 R0, RZ, RZ, R10 ;  /* 0x000000ffff007224 */ /* 0x000fe200078e000a */
[----:B------:R-:W-:-:S07]  /*10b0*/  MOV R14, 0x10d0 ;  /* 0x000010d0000e7802 */ /* 0x000fce0000000f00 */
[----:B------:R-:W-:Y:S05]  /*10c0*/  CALL.REL.NOINC `($__internal_2_$__cuda_sm3x_div_rn_noftz_f32_slowpath) ;  /* 0x0000000000c07944 */ /* 0x000fea0003c00000 */
.L_x_160:
[----:B------:R-:W-:Y:S05]  /*10d0*/  BSYNC.RECONVERGENT B2 ;  /* 0x0000000000027941 */ /* 0x000fea0003800200 */
.L_x_159:
        /* <DEDUP_REMOVED lines=18> */
.L_x_162:
[----:B------:R-:W-:Y:S05]  /*1200*/  BSYNC.RECONVERGENT B2 ;  /* 0x0000000000027941 */ /* 0x000fea0003800200 */
.L_x_161:
[----:B------:R-:W2:Y:S01]  /*1210*/  LDG.E R11, desc[UR6][R6.64+0x4] ;  /* 0x00000406060b7981 */ /* 0x000ea2000c1e1900 */
[----:B------:R-:W-:Y:S01]  /*1220*/  IADD3 R2, PT, PT, R2, 0x2, RZ ;  /* 0x0000000202027810 */ /* 0x000fe20007ffe0ff */
[----:B--2---:R-:W-:-:S05]  /*1230*/  FADD R11, R11, R0 ;  /* 0x000000000b0b7221 */ /* 0x004fca0000000000 */
[----:B------:R2:W-:Y:S02]  /*1240*/  STG.E desc[UR6][R6.64+0x4], R11 ;  /* 0x0000040b06007986 */ /* 0x0005e4000c101906 */
.L_x_158:
[----:B------:R-:W-:-:S04]  /*1250*/  LOP3.LUT R8, R8, 0x1, RZ, 0xc0, !PT ;  /* 0x0000000108087812 */ /* 0x000fc800078ec0ff */
[----:B------:R-:W-:-:S13]  /*1260*/  ISETP.NE.U32.AND P0, PT, R8, 0x1, PT ;  /* 0x000000010800780c */ /* 0x000fda0003f05070 */
[----:B------:R-:W-:Y:S05]  /*1270*/  @P0 EXIT ;  /* 0x000000000000094d */ /* 0x000fea0003800000 */
[----:B------:R-:W3:Y:S01]  /*1280*/  LDG.E R4, desc[UR6][R4.64] ;  /* 0x0000000604047981 */ /* 0x000ee2000c1e1900 */
[----:B------:R-:W0:Y:S01]  /*1290*/  MUFU.RCP R0, R3 ;  /* 0x0000000300007308 */ /* 0x000e220000001000 */
[----:B------:R-:W-:Y:S01]  /*12a0*/  BSSY.RECONVERGENT B2, `(.L_x_163) ;  /* 0x000000c000027945 */ /* 0x000fe20003800200 */
[----:B------:R-:W-:Y:S01]  /*12b0*/  IADD3 R2, PT, PT, R9, R2, RZ ;  /* 0x0000000209027210 */ /* 0x000fe20007ffe0ff */
[----:B012---:R-:W-:-:S04]  /*12c0*/  FFMA R7, -R3, R0, 1 ;  /* 0x3f80000003077423 */ /* 0x007fc80000000100 */
[----:B------:R-:W-:Y:S01]  /*12d0*/  FFMA R0, R0, R7, R0 ;  /* 0x0000000700007223 */ /* 0x000fe20000000000 */
[----:B---3--:R-:W0:Y:S03]  /*12e0*/  FCHK P0, R4, R3 ;  /* 0x0000000304007302 */ /* 0x008e260000000000 */
[----:B------:R-:W-:-:S04]  /*12f0*/  FFMA R7, R0, R4, RZ ;  /* 0x0000000400077223 */ /* 0x000fc800000000ff */
[----:B------:R-:W-:-:S04]  /*1300*/  FFMA R6, -R3, R7, R4 ;  /* 0x0000000703067223 */ /* 0x000fc80000000104 */
[----:B------:R-:W-:Y:S01]  /*1310*/  FFMA R0, R0, R6, R7 ;  /* 0x0000000600007223 */ /* 0x000fe20000000007 */
[----:B0-----:R-:W-:Y:S06]  /*1320*/  @!P0 BRA `(.L_x_164) ;  /* 0x00000000000c8947 */ /* 0x001fec0003800000 */
[----:B------:R-:W-:Y:S02]  /*1330*/  MOV R0, R4 ;  /* 0x0000000400007202 */ /* 0x000fe40000000f00 */
[----:B------:R-:W-:-:S07]  /*1340*/  MOV R14, 0x1360 ;  /* 0x00001360000e7802 */ /* 0x000fce0000000f00 */
[----:B------:R-:W-:Y:S05]  /*1350*/  CALL.REL.NOINC `($__internal_2_$__cuda_sm3x_div_rn_noftz_f32_slowpath) ;  /* 0x00000000001c7944 */ /* 0x000fea0003c00000 */
.L_x_164:
[----:B------:R-:W-:Y:S05]  /*1360*/  BSYNC.RECONVERGENT B2 ;  /* 0x0000000000027941 */ /* 0x000fea0003800200 */
.L_x_163:
[----:B------:R-:W0:Y:S02]  /*1370*/  LDC.64 R4, c[0x0][0x390] ;  /* 0x0000e400ff047b82 */ /* 0x000e240000000a00 */
[----:B0-----:R-:W-:-:S05]  /*1380*/  IMAD.WIDE R2, R2, 0x4, R4 ;  /* 0x0000000402027825 */ /* 0x001fca00078e0204 */
[----:B------:R-:W2:Y:S02]  /*1390*/  LDG.E R5, desc[UR6][R2.64] ;  /* 0x0000000602057981 */ /* 0x000ea4000c1e1900 */
[----:B--2---:R-:W-:-:S05]  /*13a0*/  FADD R5, R5, R0 ;  /* 0x0000000005057221 */ /* 0x004fca0000000000 */
[----:B------:R-:W-:Y:S01]  /*13b0*/  STG.E desc[UR6][R2.64], R5 ;  /* 0x0000000502007986 */ /* 0x000fe2000c101906 */
[----:B------:R-:W-:Y:S05]  /*13c0*/  EXIT ;  /* 0x000000000000794d */ /* 0x000fea0003800000 */
        .weak           $__internal_2_$__cuda_sm3x_div_rn_noftz_f32_slowpath
        .type           $__internal_2_$__cuda_sm3x_div_rn_noftz_f32_slowpath,@function
        .size           $__internal_2_$__cuda_sm3x_div_rn_noftz_f32_slowpath,(.L_x_199 - $__internal_2_$__cuda_sm3x_div_rn_noftz_f32_slowpath)
$__internal_2_$__cuda_sm3x_div_rn_noftz_f32_slowpath:
[----:B------:R-:W-:Y:S01]  /*13d0*/  SHF.R.U32.HI R12, RZ, 0x17, R3 ;  /* 0x00000017ff0c7819 */ /* 0x000fe20000011603 */
[----:B------:R-:W-:Y:S01]  /*13e0*/  BSSY.RECONVERGENT B0, `(.L_x_165) ;  /* 0x0000063000007945 */ /* 0x000fe20003800200 */
[----:B------:R-:W-:Y:S02]  /*13f0*/  SHF.R.U32.HI R17, RZ, 0x17, R0 ;  /* 0x00000017ff117819 */ /* 0x000fe40000011600 */
[----:B------:R-:W-:Y:S02]  /*1400*/  LOP3.LUT R12, R12, 0xff, RZ, 0xc0, !PT ;  /* 0x000000ff0c0c7812 */ /* 0x000fe400078ec0ff */
[----:B------:R-:W-:Y:S02]  /*1410*/  LOP3.LUT R17, R17, 0xff, RZ, 0xc0, !PT ;  /* 0x000000ff11117812 */ /* 0x000fe400078ec0ff */
[----:B------:R-:W-:Y:S02]  /*1420*/  IADD3 R19, PT, PT, R12, -0x1, RZ ;  /* 0xffffffff0c137810 */ /* 0x000fe40007ffe0ff */
[----:B------:R-:W-:-:S02]  /*1430*/  IADD3 R18, PT, PT, R17, -0x1, RZ ;  /* 0xffffffff11127810 */ /* 0x000fc40007ffe0ff */
[----:B------:R-:W-:Y:S02]  /*1440*/  ISETP.GT.U32.AND P0, PT, R19, 0xfd, PT ;  /* 0x000000fd1300780c */ /* 0x000fe40003f04070 */
[----:B------:R-:W-:Y:S02]  /*1450*/  MOV R15, R3 ;  /* 0x00000003000f7202 */ /* 0x000fe40000000f00 */
[----:B------:R-:W-:-:S13]  /*1460*/  ISETP.GT.U32.OR P0, PT, R18, 0xfd, P0 ;  /* 0x000000fd1200780c */ /* 0x000fda0000704470 */
[----:B------:R-:W-:Y:S01]  /*1470*/  @!P0 IMAD.MOV.U32 R13, RZ, RZ, RZ ;  /* 0x000000ffff0d8224 */ /* 0x000fe200078e00ff */
        /* <DEDUP_REMOVED lines=20> */
[----:B------:R-:W-:Y:S01]  /*15c0*/  @!P0 FFMA R0, R0, 1.84467440737095516160e+19, RZ ;  /* 0x5f80000000008823 */ /* 0x000fe200000000ff */
[----:B------:R-:W-:Y:S01]  /*15d0*/  @!P0 MOV R13, 0xffffffc0 ;  /* 0xffffffc0000d8802 */ /* 0x000fe20000000f00 */
[----:B------:R-:W-:-:S03]  /*15e0*/  @!P1 FFMA R15, R3, 1.84467440737095516160e+19, RZ ;  /* 0x5f800000030f9823 */ /* 0x000fc600000000ff */
[----:B------:R-:W-:-:S07]  /*15f0*/  @!P1 IADD3 R13, PT, PT, R13, 0x40, RZ ;  /* 0x000000400d0d9810 */ /* 0x000fce0007ffe0ff */
.L_x_166:
[----:B------:R-:W-:Y:S01]  /*1600*/  LEA R18, R12, 0xc0800000, 0x17 ;  /* 0xc08000000c127811 */ /* 0x000fe200078eb8ff */
[----:B------:R-:W-:Y:S01]  /*1610*/  BSSY.RECONVERGENT B1, `(.L_x_171) ;  /* 0x0000036000017945 */ /* 0x000fe20003800200 */
[----:B------:R-:W-:Y:S02]  /*1620*/  IADD3 R17, PT, PT, R17, -0x7f, RZ ;  /* 0xffffff8111117810 */ /* 0x000fe40007ffe0ff */
[----:B------:R-:W-:-:S03]  /*1630*/  IADD3 R20, PT, PT, -R18, R15, RZ ;  /* 0x0000000f12147210 */ /* 0x000fc60007ffe1ff */
[C---:B------:R-:W-:Y:S01]  /*1640*/  IMAD R0, R17.reuse, -0x800000, R0 ;  /* 0xff80000011007824 */ /* 0x040fe200078e0200 */
[----:B------:R0:W1:Y:S01]  /*1650*/  MUFU.RCP R18, R20 ;  /* 0x0000001400127308 */ /* 0x0000620000001000 */
[----:B------:R-:W-:Y:S01]  /*1660*/  FADD.FTZ R15, -R20, -RZ ;  /* 0x800000ff140f7221 */ /* 0x000fe20000010100 */
[----:B0-----:R-:W-:-:S04]  /*1670*/  IADD3 R20, PT, PT, R17, 0x7f, -R12 ;  /* 0x0000007f11147810 */ /* 0x001fc80007ffe80c */
[----:B------:R-:W-:Y:S01]  /*1680*/  IADD3 R20, PT, PT, R20, R13, RZ ;  /* 0x0000000d14147210 */ /* 0x000fe20007ffe0ff */
[----:B-1----:R-:W-:-:S04]  /*1690*/  FFMA R19, R18, R15, 1 ;  /* 0x3f80000012137423 */ /* 0x002fc8000000000f */
        /* <DEDUP_REMOVED lines=8> */
[----:B------:R-:W-:-:S05]  /*1720*/  IADD3 R12, PT, PT, R12, R20, RZ ;  /* 0x000000140c0c7210 */ /* 0x000fca0007ffe0ff */
[----:B------:R-:W-:-:S05]  /*1730*/  VIADD R13, R12, 0xffffffff ;  /* 0xffffffff0c0d7836 */ /* 0x000fca0000000000 */
        /* <DEDUP_REMOVED lines=9> */
[-CC-:B------:R-:W-:Y:S01]  /*17d0*/  FFMA.RZ R13, R18, R0.reuse, R19.reuse ;  /* 0x00000000120d7223 */ /* 0x180fe2000000c013 */
[C---:B------:R-:W-:Y:S02]  /*17e0*/  ISETP.NE.AND P2, PT, R12.reuse, RZ, PT ;  /* 0x000000ff0c00720c */ /* 0x040fe40003f45270 */
[----:B------:R-:W-:Y:S02]  /*17f0*/  ISETP.NE.AND P1, PT, R12, RZ, PT ;  /* 0x000000ff0c00720c */ /* 0x000fe40003f25270 */
[----:B------:R-:W-:Y:S01]  /*1800*/  LOP3.LUT R17, R13, 0x7fffff, RZ, 0xc0, !PT ;  /* 0x007fffff0d117812 */ /* 0x000fe200078ec0ff */
[CCC-:B------:R-:W-:Y:S01]  /*1810*/  FFMA.RP R13, R18.reuse, R0.reuse, R19.reuse ;  /* 0x00000000120d7223 */ /* 0x1c0fe20000008013 */
[----:B------:R-:W-:Y:S01]  /*1820*/  FFMA.RM R0, R18, R0, R19 ;  /* 0x0000000012007223 */ /* 0x000fe20000004013 */
[----:B------:R-:W-:Y:S02]  /*1830*/  IADD3 R18, PT, PT, R12, 0x20, RZ ;  /* 0x000000200c127810 */ /* 0x000fe40007ffe0ff */
        /* <DEDUP_REMOVED lines=11> */
[----:B------:R-:W-:-:S04]  /*18f0*/  LOP3.LUT R0, R17, R0, RZ, 0xc0, !PT ;  /* 0x0000000011007212 */ /* 0x000fc800078ec0ff */
[----:B------:R-:W-:-:S04]  /*1900*/  IADD3 R0, PT, PT, R13, R0, RZ ;  /* 0x000000000d007210 */ /* 0x000fc80007ffe0ff */
[----:B------:R-:W-:Y:S01]  /*1910*/  LOP3.LUT R15, R0, R15, RZ, 0xfc, !PT ;  /* 0x0000000f000f7212 */ /* 0x000fe200078efcff */
[----:B------:R-:W-:Y:S06]  /*1920*/  BRA `(.L_x_174) ;  /* 0x0000000000107947 */ /* 0x000fec0003800000 */
.L_x_173:
[----:B------:R-:W-:-:S04]  /*1930*/  LOP3.LUT R15, R15, 0x80000000, RZ, 0xc0, !PT ;  /* 0x800000000f0f7812 */ /* 0x000fc800078ec0ff */
[----:B------:R-:W-:Y:S01]  /*1940*/  LOP3.LUT R15, R15, 0x7f800000, RZ, 0xfc, !PT ;  /* 0x7f8000000f0f7812 */ /* 0x000fe200078efcff */
[----:B------:R-:W-:Y:S06]  /*1950*/  BRA `(.L_x_174) ;  /* 0x0000000000047947 */ /* 0x000fec0003800000 */
.L_x_172:
[----:B------:R-:W-:-:S07]  /*1960*/  LEA R15, R20, R15, 0x17 ;  /* 0x0000000f140f7211 */ /* 0x000fce00078eb8ff */
.L_x_174:
[----:B------:R-:W-:Y:S05]  /*1970*/  BSYNC.RECONVERGENT B1 ;  /* 0x0000000000017941 */ /* 0x000fea0003800200 */
.L_x_171:
[----:B------:R-:W-:Y:S05]  /*1980*/  BRA `(.L_x_175) ;  /* 0x0000000000207947 */ /* 0x000fea0003800000 */
.L_x_170:
[----:B------:R-:W-:-:S04]  /*1990*/  LOP3.LUT R15, R15, 0x80000000, R0, 0x48, !PT ;  /* 0x800000000f0f7812 */ /* 0x000fc800078e4800 */
[----:B------:R-:W-:Y:S01]  /*19a0*/  LOP3.LUT R15, R15, 0x7f800000, RZ, 0xfc, !PT ;  /* 0x7f8000000f0f7812 */ /* 0x000fe200078efcff */
[----:B------:R-:W-:Y:S06]  /*19b0*/  BRA `(.L_x_175) ;  /* 0x0000000000147947 */ /* 0x000fec0003800000 */
.L_x_169:
[----:B------:R-:W-:Y:S01]  /*19c0*/  LOP3.LUT R15, R15, 0x80000000, R0, 0x48, !PT ;  /* 0x800000000f0f7812 */ /* 0x000fe200078e4800 */
[----:B------:R-:W-:Y:S06]  /*19d0*/  BRA `(.L_x_175) ;  /* 0x00000000000c7947 */ /* 0x000fec0003800000 */
.L_x_168:
[----:B------:R-:W0:Y:S01]  /*19e0*/  MUFU.RSQ R15, -QNAN ;  /* 0xffc00000000f7908 */ /* 0x000e220000001400 */
[----:B------:R-:W-:Y:S05]  /*19f0*/  BRA `(.L_x_175) ;  /* 0x0000000000047947 */ /* 0x000fea0003800000 */
.L_x_167:
[----:B------:R-:W-:-:S07]  /*1a00*/  FADD.FTZ R15, R0, R3 ;  /* 0x00000003000f7221 */ /* 0x000fce0000010000 */
.L_x_175:
[----:B------:R-:W-:Y:S05]  /*1a10*/  BSYNC.RECONVERGENT B0 ;  /* 0x0000000000007941 */ /* 0x000fea0003800200 */
.L_x_165:
[----:B------:R-:W-:Y:S01]  /*1a20*/  HFMA2 R13, -RZ, RZ, 0, 0 ;  /* 0x00000000ff0d7431 */ /* 0x000fe200000001ff */
[----:B------:R-:W-:Y:S02]  /*1a30*/  MOV R12, R14 ;  /* 0x0000000e000c7202 */ /* 0x000fe40000000f00 */
[----:B0-----:R-:W-:Y:S02]  /*1a40*/  MOV R0, R15 ;  /* 0x0000000f00007202 */ /* 0x001fe40000000f00 */
[----:B------:R-:W-:Y:S05]  /*1a50*/  RET.REL.NODEC R12 `(avgpool_backward) ;  /* 0xffffffe40c687950 */ /* 0x000fea0003c3ffff */
.L_x_176:
        /* <DEDUP_REMOVED lines=10> */
.L_x_199:


//--------------------- .text.avgpool_forward     --------------------------
	.section	.text.avgpool_forward,"ax",@progbits
	.align	128
        .global         avgpool_forward
        .type           avgpool_forward,@function
        .size           avgpool_forward,(.L_x_200 - avgpool_forward)
        .other          avgpool_forward,@"STO_CUDA_ENTRY STV_DEFAULT"
avgpool_forward:
.text.avgpool_forward:
        /* <DEDUP_REMOVED lines=12> */
[----:B------:R-:W1:Y:S01]  /*00c0*/  LDCU.64 UR10, c[0x0][0x358] ;  /* 0x00006b00ff0a77ac */ /* 0x000e620008000a00 */
[----:B------:R-:W-:Y:S01]  /*00d0*/  HFMA2 R7, -RZ, RZ, 0, 0 ;  /* 0x00000000ff077431 */ /* 0x000fe200000001ff */
[----:B------:R-:W2:Y:S01]  /*00e0*/  LDCU UR5, c[0x0][0x388] ;  /* 0x00007100ff0577ac */ /* 0x000ea20008000800 */
[----:B------:R-:W2:Y:S01]  /*00f0*/  LDCU UR4, c[0x0][0x384] ;  /* 0x00007080ff0477ac */ /* 0x000ea20008000800 */
[----:B0-----:R-:W-:Y:S01]  /*0100*/  IMAD.WIDE R4, R3, 0x4, R4 ;  /* 0x0000000403047825 */ /* 0x001fe200078e0204 */
[----:B--2---:R-:W-:-:S04]  /*0110*/  UIMAD UR5, UR5, UR4, URZ ;  /* 0x00000004050572a4 */ /* 0x004fc8000f8e02ff */
[----:B-1----:R0:W-:Y:S01]  /*0120*/  STG.E desc[UR10][R4.64], RZ ;  /* 0x000000ff04007986 */ /* 0x0021e2000c10190a */
[----:B------:R-:W-:-:S09]  /*0130*/  UISETP.GE.AND UP0, UPT, UR5, 0x1, UPT ;  /* 0x000000010500788c */ /* 0x000fd2000bf06270 */
[----:B0-----:R-:W-:Y:S05]  /*0140*/  BRA.U !UP0, `(.L_x_177) ;  /* 0x00000009081c7547 */ /* 0x001fea000b800000 */
[----:B------:R-:W-:Y:S02]  /*0150*/  UISETP.GE.U32.AND UP1, UPT, UR5, 0x10, UPT ;  /* 0x000000100500788c */ /* 0x000fe4000bf26070 */
[----:B------:R-:W-:Y:S01]  /*0160*/  IMAD R0, R3, UR5, RZ ;  /* 0x0000000503007c24 */ /* 0x000fe2000f8e02ff */
[----:B------:R-:W-:Y:S01]  /*0170*/  ULOP3.LUT UR8, UR5, 0xf, URZ, 0xc0, !UPT ;  /* 0x0000000f05087892 */ /* 0x000fe2000f8ec0ff */
[----:B------:R-:W-:Y:S01]  /*0180*/  IMAD.MOV.U32 R7, RZ, RZ, RZ ;  /* 0x000000ffff077224 */ /* 0x000fe200078e00ff */
[----:B------:R-:W-:Y:S02]  /*0190*/  UMOV UR4, URZ ;  /* 0x000000ff00047c82 */ /* 0x000fe40008000000 */
[----:B------:R-:W-:Y:S02]  /*01a0*/  UISETP.NE.AND UP0, UPT, UR8, URZ, UPT ;  /* 0x000000ff0800728c */ /* 0x000fe4000bf05270 */
[----:B------:R-:W-:Y:S09]  /*01b0*/  BRA.U !UP1, `(.L_x_178) ;  /* 0x0000000109f87547 */ /* 0x000ff2000b800000 */
[----:B------:R-:W0:Y:S01]  /*01c0*/  LDCU.64 UR6, c[0x0][0x390] ;  /* 0x00007200ff0677ac */ /* 0x000e220008000a00 */
[----:B------:R-:W-:Y:S01]  /*01d0*/  MOV R7, RZ ;  /* 0x000000ff00077202 */ /* 0x000fe20000000f00 */
[----:B------:R-:W-:Y:S01]  /*01e0*/  IMAD.MOV.U32 R6, RZ, RZ, R0 ;  /* 0x000000ffff067224 */ /* 0x000fe200078e0000 */
[----:B------:R-:W-:-:S04]  /*01f0*/  ULOP3.LUT UR4, UR5, 0x7ffffff0, URZ, 0xc0, !UPT ;  /* 0x7ffffff005047892 */ /* 0x000fc8000f8ec0ff */
[----:B------:R-:W-:Y:S02]  /*0200*/  UIADD3 UR9, UPT, UPT, -UR4, URZ, URZ ;  /* 0x000000ff04097290 */ /* 0x000fe4000fffe1ff */
[----:B0-----:R-:W-:-:S04]  /*0210*/  UIADD3 UR6, UP1, UPT, UR6, 0x20, URZ ;  /* 0x0000002006067890 */ /* 0x001fc8000ff3e0ff */
[----:B------:R-:W-:-:S12]  /*0220*/  UIADD3.X UR7, UPT, UPT, URZ, UR7, URZ, UP1, !UPT ;  /* 0x00000007ff077290 */ /* 0x000fd80008ffe4ff */
.L_x_179:
[----:B------:R-:W-:Y:S01]  /*0230*/  MOV R2, UR6 ;  /* 0x0000000600027c02 */ /* 0x000fe20008000f00 */
[----:B------:R-:W-:-:S04]  /*0240*/  IMAD.U32 R3, RZ, RZ, UR7 ;  /* 0x00000007ff037e24 */ /* 0x000fc8000f8e00ff */
[----:B------:R-:W-:-:S05]  /*0250*/  IMAD.WIDE R2, R6, 0x4, R2 ;  /* 0x0000000406027825 */ /* 0x000fca00078e0202 */
[----:B--2---:R-:W2:Y:S02]  /*0260*/  LDG.E R8, desc[UR10][R2.64+-0x20] ;  /* 0xffffe00a02087981 */ /* 0x004ea4000c1e1900 */
[----:B--2---:R-:W-:-:S05]  /*0270*/  FADD R7, R8, R7 ;  /* 0x0000000708077221 */ /* 0x004fca0000000000 */
[----:B------:R0:W-:Y:S04]  /*0280*/  STG.E desc[UR10][R4.64], R7 ;  /* 0x0000000704007986 */ /* 0x0001e8000c10190a */
[----:B------:R-:W2:Y:S02]  /*0290*/  LDG.E R8, desc[UR10][R2.64+-0x1c] ;  /* 0xffffe40a02087981 */ /* 0x000ea4000c1e1900 */
[----:B--2---:R-:W-:-:S05]  /*02a0*/  FADD R9, R7, R8 ;  /* 0x0000000807097221 */ /* 0x004fca0000000000 */
[----:B------:R1:W-:Y:S04]  /*02b0*/  STG.E desc[UR10][R4.64], R9 ;  /* 0x0000000904007986 */ /* 0x0003e8000c10190a */
[----:B------:R-:W2:Y:S02]  /*02c0*/  LDG.E R8, desc[UR10][R2.64+-0x18] ;  /* 0xffffe80a02087981 */ /* 0x000ea4000c1e1900 */
[----:B--2---:R-:W-:-:S05]  /*02d0*/  FADD R11, R9, R8 ;  /* 0x00000008090b7221 */ /* 0x004fca0000000000 */
[----:B------:R2:W-:Y:S04]  /*02e0*/  STG.E desc[UR10][R4.64], R11 ;  /* 0x0000000b04007986 */ /* 0x0005e8000c10190a */
[----:B------:R-:W3:Y:S02]  /*02f0*/  LDG.E R8, desc[UR10][R2.64+-0x14] ;  /* 0xffffec0a02087981 */ /* 0x000ee4000c1e1900 */
[----:B---3--:R-:W-:-:S05]  /*0300*/  FADD R13, R11, R8 ;  /* 0x000000080b0d7221 */ /* 0x008fca0000000000 */
[----:B------:R3:W-:Y:S04]  /*0310*/  STG.E desc[UR10][R4.64], R13 ;  /* 0x0000000d04007986 */ /* 0x0007e8000c10190a */
[----:B------:R-:W0:Y:S02]  /*0320*/  LDG.E R8, desc[UR10][R2.64+-0x10] ;  /* 0xfffff00a02087981 */ /* 0x000e24000c1e1900 */
[----:B0-----:R-:W-:-:S05]  /*0330*/  FADD R7, R13, R8 ;  /* 0x000000080d077221 */ /* 0x001fca0000000000 */
[----:B------:R0:W-:Y:S04]  /*0340*/  STG.E desc[UR10][R4.64], R7 ;  /* 0x0000000704007986 */ /* 0x0001e8000c10190a */
[----:B------:R-:W1:Y:S02]  /*0350*/  LDG.E R8, desc[UR10][R2.64+-0xc] ;  /* 0xfffff40a02087981 */ /* 0x000e64000c1e1900 */
[----:B-1----:R-:W-:-:S05]  /*0360*/  FADD R9, R7, R8 ;  /* 0x0000000807097221 */ /* 0x002fca0000000000 */
        /* <DEDUP_REMOVED lines=9> */
[----:B------:R-:W-:Y:S04]  /*0400*/  STG.E desc[UR10][R4.64], R7 ;  /* 0x0000000704007986 */ /* 0x000fe8000c10190a */
        /* <DEDUP_REMOVED lines=18> */
[----:B------:R-:W3:Y:S01]  /*0530*/  LDG.E R8, desc[UR10][R2.64+0x1c] ;  /* 0x00001c0a02087981 */ /* 0x000ee2000c1e1900 */
[----:B------:R-:W-:Y:S01]  /*0540*/  UIADD3 UR9, UPT, UPT, UR9, 0x10, URZ ;  /* 0x0000001009097890 */ /* 0x000fe2000fffe0ff */
[----:B------:R-:W-:-:S03]  /*0550*/  IADD3 R6, PT, PT, R6, 0x10, RZ ;  /* 0x0000001006067810 */ /* 0x000fc60007ffe0ff */
[----:B------:R-:W-:Y:S01]  /*0560*/  UISETP.NE.AND UP1, UPT, UR9, URZ, UPT ;  /* 0x000000ff0900728c */ /* 0x000fe2000bf25270 */
[----:B---3--:R-:W-:-:S05]  /*0570*/  FADD R7, R11, R8 ;  /* 0x000000080b077221 */ /* 0x008fca0000000000 */
[----:B------:R2:W-:Y:S03]  /*0580*/  STG.E desc[UR10][R4.64], R7 ;  /* 0x0000000704007986 */ /* 0x0005e6000c10190a */
[----:B------:R-:W-:Y:S05]  /*0590*/  BRA.U UP1, `(.L_x_179) ;  /* 0xfffffffd01247547 */ /* 0x000fea000b83ffff */
.L_x_178:
[----:B------:R-:W-:Y:S05]  /*05a0*/  BRA.U !UP0, `(.L_x_177) ;  /* 0x0000000508047547 */ /* 0x000fea000b800000 */
[----:B------:R-:W-:Y:S02]  /*05b0*/  UISETP.GE.U32.AND UP0, UPT, UR8, 0x8, UPT ;  /* 0x000000080800788c */ /* 0x000fe4000bf06070 */
[----:B------:R-:W-:-:S04]  /*05c0*/  ULOP3.LUT UR7, UR5, 0x7, URZ, 0xc0, !UPT ;  /* 0x0000000705077892 */ /* 0x000fc8000f8ec0ff */
[----:B------:R-:W-:-:S03]  /*05d0*/  UISETP.NE.AND UP1, UPT, UR7, URZ, UPT ;  /* 0x000000ff0700728c */ /* 0x000fc6000bf25270 */
[----:B------:R-:W-:Y:S08]  /*05e0*/  BRA.U !UP0, `(.L_x_180) ;  /* 0x0000000108707547 */ /* 0x000ff0000b800000 */
[----:B------:R-:W0:Y:S01]  /*05f0*/  LDC.64 R2, c[0x0][0x390] ;  /* 0x0000e400ff027b82 */ /* 0x000e220000000a00 */
[----:B--2---:R-:W-:-:S04]  /*0600*/  VIADD R9, R0, UR4 ;  /* 0x0000000400097c36 */ /* 0x004fc80008000000 */
[----:B0-----:R-:W-:-:S05]  /*0610*/  IMAD.WIDE R2, R9, 0x4, R2 ;  /* 0x0000000409027825 */ /* 0x001fca00078e0202 */
[----:B------:R-:W2:Y:S02]  /*0620*/  LDG.E R6, desc[UR10][R2.64] ;  /* 0x0000000a02067981 */ /* 0x000ea4000c1e1900 */
[----:B--2---:R-:W-:-:S05]  /*0630*/  FADD R7, R7, R6 ;  /* 0x0000000607077221 */ /* 0x004fca0000000000 */
[----:B------:R-:W-:Y:S04]  /*0640*/  STG.E desc[UR10][R4.64], R7 ;  /* 0x0000000704007986 */ /* 0x000fe8000c10190a */
[----:B------:R-:W2:Y:S02]  /*0650*/  LDG.E R6, desc[UR10][R2.64+0x4] ;  /* 0x0000040a02067981 */ /* 0x000ea4000c1e1900 */
        /* <DEDUP_REMOVED lines=11> */
[----:B------:R-:W0:Y:S02]  /*0710*/  LDG.E R6, desc[UR10][R2.64+0x14] ;  /* 0x0000140a02067981 */ /* 0x000e24000c1e1900 */
[----:B0-----:R-:W-:-:S05]  /*0720*/  FADD R9, R15, R6 ;  /* 0x000000060f097221 */ /* 0x001fca0000000000 */
[----:B------:R3:W-:Y:S04]  /*0730*/  STG.E desc[UR10][R4.64], R9 ;  /* 0x0000000904007986 */ /* 0x0007e8000c10190a */
[----:B------:R-:W1:Y:S02]  /*0740*/  LDG.E R6, desc[UR10][R2.64+0x18] ;  /* 0x0000180a02067981 */ /* 0x000e64000c1e1900 */
[----:B-1----:R-:W-:-:S05]  /*0750*/  FADD R11, R9, R6 ;  /* 0x00000006090b7221 */ /* 0x002fca0000000000 */
[----:B------:R3:W-:Y:S04]  /*0760*/  STG.E desc[UR10][R4.64], R11 ;  /* 0x0000000b04007986 */ /* 0x0007e8000c10190a */
[----:B------:R-:W2:Y:S01]  /*0770*/  LDG.E R6, desc[UR10][R2.64+0x1c] ;  /* 0x00001c0a02067981 */ /* 0x000ea2000c1e1900 */
[----:B------:R-:W-:Y:S01]  /*0780*/  UIADD3 UR4, UPT, UPT, UR4, 0x8, URZ ;  /* 0x0000000804047890 */ /* 0x000fe2000fffe0ff */
[----:B--2---:R-:W-:-:S05]  /*0790*/  FADD R7, R11, R6 ;  /* 0x000000060b077221 */ /* 0x004fca0000000000 */
[----:B------:R3:W-:Y:S06]  /*07a0*/  STG.E desc[UR10][R4.64], R7 ;  /* 0x0000000704007986 */ /* 0x0007ec000c10190a */
.L_x_180:
[----:B------:R-:W-:Y:S05]  /*07b0*/  BRA.U !UP1, `(.L_x_177) ;  /* 0x0000000109807547 */ /* 0x000fea000b800000 */
[----:B------:R-:W-:Y:S02]  /*07c0*/  UISETP.GE.U32.AND UP0, UPT, UR7, 0x4, UPT ;  /* 0x000000040700788c */ /* 0x000fe4000bf06070 */
[----:B------:R-:W-:-:S04]  /*07d0*/  ULOP3.LUT UR6, UR5, 0x3, URZ, 0xc0, !UPT ;  /* 0x0000000305067892 */ /* 0x000fc8000f8ec0ff */
[----:B------:R-:W-:-:S03]  /*07e0*/  UISETP.NE.AND UP1, UPT, UR6, URZ, UPT ;  /* 0x000000ff0600728c */ /* 0x000fc6000bf25270 */
[----:B------:R-:W-:Y:S08]  /*07f0*/  BRA.U !UP0, `(.L_x_181) ;  /* 0x0000000108407547 */ /* 0x000ff0000b800000 */
[----:B------:R-:W0:Y:S01]  /*0800*/  LDC.64 R2, c[0x0][0x390] ;  /* 0x0000e400ff027b82 */ /* 0x000e220000000a00 */
[----:B--23--:R-:W-:-:S05]  /*0810*/  IADD3 R9, PT, PT, R0, UR4, RZ ;  /* 0x0000000400097c10 */ /* 0x00cfca000fffe0ff */
[----:B0-----:R-:W-:-:S05]  /*0820*/  IMAD.WIDE R2, R9, 0x4, R2 ;  /* 0x0000000409027825 */ /* 0x001fca00078e0202 */
        /* <DEDUP_REMOVED lines=9> */
[----:B------:R-:W2:Y:S01]  /*08c0*/  LDG.E R6, desc[UR10][R2.64+0xc] ;  /* 0x00000c0a02067981 */ /* 0x000ea2000c1e1900 */
[----:B------:R-:W-:Y:S01]  /*08d0*/  UIADD3 UR4, UPT, UPT, UR4, 0x4, URZ ;  /* 0x0000000404047890 */ /* 0x000fe2000fffe0ff */
[----:B--2---:R-:W-:-:S05]  /*08e0*/  FADD R7, R13, R6 ;  /* 0x000000060d077221 */ /* 0x004fca0000000000 */
[----:B------:R0:W-:Y:S06]  /*08f0*/  STG.E desc[UR10][R4.64], R7 ;  /* 0x0000000704007986 */ /* 0x0001ec000c10190a */
.L_x_181:
[----:B------:R-:W-:Y:S05]  /*0900*/  BRA.U !UP1, `(.L_x_177) ;  /* 0x00000001092c7547 */ /* 0x000fea000b800000 */
[----:B0-23--:R-:W0:Y:S01]  /*0910*/  LDC.64 R8, c[0x0][0x390] ;  /* 0x0000e400ff087b82 */ /* 0x00de220000000a00 */
[----:B------:R-:W-:Y:S01]  /*0920*/  VIADD R11, R0, UR4 ;  /* 0x00000004000b7c36 */ /* 0x000fe20008000000 */
[----:B------:R-:W-:-:S12]  /*0930*/  UIADD3 UR6, UPT, UPT, -UR6, URZ, URZ ;  /* 0x000000ff06067290 */ /* 0x000fd8000fffe1ff */
.L_x_182:
[----:B0-----:R-:W-:-:S06]  /*0940*/  IMAD.WIDE R2, R11, 0x4, R8 ;  /* 0x000000040b027825 */ /* 0x001fcc00078e0208 */
[----:B------:R-:W2:Y:S01]  /*0950*/  LDG.E R2, desc[UR10][R2.64] ;  /* 0x0000000a02027981 */ /* 0x000ea2000c1e1900 */
[----:B------:R-:W-:Y:S01]  /*0960*/  UIADD3 UR6, UPT, UPT, UR6, 0x1, URZ ;  /* 0x0000000106067890 */ /* 0x000fe2000fffe0ff */
[----:B------:R-:W-:-:S03]  /*0970*/  IADD3 R11, PT, PT, R11, 0x1, RZ ;  /* 0x000000010b0b7810 */ /* 0x000fc60007ffe0ff */
[----:B------:R-:W-:Y:S01]  /*0980*/  UISETP.NE.AND UP0, UPT, UR6, URZ, UPT ;  /* 0x000000ff0600728c */ /* 0x000fe2000bf05270 */
[----:B-12---:R-:W-:-:S05]  /*0990*/  FADD R7, R2, R7 ;  /* 0x0000000702077221 */ /* 0x006fca0000000000 */
[----:B------:R1:W-:Y:S03]  /*09a0*/  STG.E desc[UR10][R4.64], R7 ;  /* 0x0000000704007986 */ /* 0x0003e6000c10190a */
[----:B------:R-:W-:Y:S05]  /*09b0*/  BRA.U UP0, `(.L_x_182) ;  /* 0xfffffffd00e07547 */ /* 0x000fea000b83ffff */
.L_x_177:
[----:B------:R-:W-:Y:S01]  /*09c0*/  I2FP.F32.S32 R6, UR5 ;  /* 0x0000000500067c45 */ /* 0x000fe20008201400 */
[----:B------:R-:W-:Y:S03]  /*09d0*/  BSSY.RECONVERGENT B0, `(.L_x_183) ;  /* 0x000000d000007945 */ /* 0x000fe60003800200 */
[----:B------:R-:W4:Y:S08]  /*09e0*/  MUFU.RCP R3, R6 ;  /* 0x0000000600037308 */ /* 0x000f300000001000 */
[----:B------:R-:W5:Y:S01]  /*09f0*/  FCHK P0, R7, R6 ;  /* 0x0000000607007302 */ /* 0x000f620000000000 */
[----:B----4-:R-:W-:-:S04]  /*0a00*/  FFMA R0, -R6, R3, 1 ;  /* 0x3f80000006007423 */ /* 0x010fc80000000103 */
[----:B------:R-:W-:-:S04]  /*0a10*/  FFMA R0, R3, R0, R3 ;  /* 0x0000000003007223 */ /* 0x000fc80000000003 */
[----:B------:R-:W-:-:S04]  /*0a20*/  FFMA R3, R0, R7, RZ ;  /* 0x0000000700037223 */ /* 0x000fc800000000ff */
[----:B------:R-:W-:-:S04]  /*0a30*/  FFMA R2, -R6, R3, R7 ;  /* 0x0000000306027223 */ /* 0x000fc80000000107 */
[----:B------:R-:W-:Y:S01]  /*0a40*/  FFMA R3, R0, R2, R3 ;  /* 0x0000000200037223 */ /* 0x000fe20000000003 */
[----:B-----5:R-:W-:Y:S06]  /*0a50*/  @!P0 BRA `(.L_x_184) ;  /* 0x0000000000108947 */ /* 0x020fec0003800000 */
[----:B------:R-:W-:Y:S01]  /*0a60*/  IMAD.MOV.U32 R3, RZ, RZ, R7 ;  /* 0x000000ffff037224 */ /* 0x000fe200078e0007 */
[----:B------:R-:W-:-:S07]  /*0a70*/  MOV R2, 0xa90 ;  /* 0x00000a9000027802 */ /* 0x000fce0000000f00 */
[----:B0123--:R-:W-:Y:S05]  /*0a80*/  CALL.REL.NOINC `($__internal_3_$__cuda_sm3x_div_rn_noftz_f32_slowpath) ;  /* 0x0000000000107944 */ /* 0x00ffea0003c00000 */
[----:B------:R-:W-:-:S07]  /*0a90*/  MOV R3, R0 ;  /* 0x0000000000037202 */ /* 0x000fce0000000f00 */
.L_x_184:
[----:B------:R-:W-:Y:S05]  /*0aa0*/  BSYNC.RECONVERGENT B0 ;  /* 0x0000000000007941 */ /* 0x000fea0003800200 */
.L_x_183:
[----:B------:R-:W-:Y:S01]  /*0ab0*/  STG.E desc[UR10][R4.64], R3 ;  /* 0x0000000304007986 */ /* 0x000fe2000c10190a */
[----:B------:R-:W-:Y:S05]  /*0ac0*/  EXIT ;  /* 0x000000000000794d */ /* 0x000fea0003800000 */
        .weak           $__internal_3_$__cuda_sm3x_div_rn_noftz_f32_slowpath
        .type           $__internal_3_$__cuda_sm3x_div_rn_noftz_f32_slowpath,@function
        .size           $__internal_3_$__cuda_sm3x_div_rn_noftz_f32_slowpath,(.L_x_200 - $__internal_3_$__cuda_sm3x_div_rn_noftz_f32_slowpath)
$__internal_3_$__cuda_sm3x_div_rn_noftz_f32_slowpath:
[----:B------:R-:W-:Y:S01]  /*0ad0*/  SHF.R.U32.HI R7, RZ, 0x17, R6 ;  /* 0x00000017ff077819 */ /* 0x000fe20000011606 */
[----:B------:R-:W-:Y:S01]  /*0ae0*/  BSSY.RECONVERGENT B1, `(.L_x_185) ;  /* 0x0000063000017945 */ /* 0x000fe20003800200 */
[----:B------:R-:W-:Y:S02]  /*0af0*/  SHF.R.U32.HI R0, RZ, 0x17, R3 ;  /* 0x00000017ff007819 */ /* 0x000fe40000011603 */
[----:B------:R-:W-:Y:S02]  /*0b00*/  LOP3.LUT R7, R7, 0xff, RZ, 0xc0, !PT ;  /* 0x000000ff07077812 */ /* 0x000fe400078ec0ff */
[----:B------:R-:W-:-:S03]  /*0b10*/  LOP3.LUT R12, R0, 0xff, RZ, 0xc0, !PT ;  /* 0x000000ff000c7812 */ /* 0x000fc600078ec0ff */
[----:B------:R-:W-:Y:S01]  /*0b20*/  VIADD R9, R7, 0xffffffff ;  /* 0xffffffff07097836 */ /* 0x000fe20000000000 */
[----:B------:R-:W-:-:S04]  /*0b30*/  IADD3 R10, PT, PT, R12, -0x1, RZ ;  /* 0xffffffff0c0a7810 */ /* 0x000fc80007ffe0ff */
[----:B------:R-:W-:-:S04]  /*0b40*/  ISETP.GT.U32.AND P0, PT, R9, 0xfd, PT ;  /* 0x000000fd0900780c */ /* 0x000fc80003f04070 */
[----:B------:R-:W-:-:S13]  /*0b50*/  ISETP.GT.U32.OR P0, PT, R10, 0xfd, P0 ;  /* 0x000000fd0a00780c */ /* 0x000fda0000704470 */
[----:B------:R-:W-:Y:S01]  /*0b60*/  @!P0 IMAD.MOV.U32 R8, RZ, RZ, RZ ;  /* 0x000000ffff088224 */ /* 0x000fe200078e00ff */
[----:B------:R-:W-:Y:S06]  /*0b70*/  @!P0 BRA `(.L_x_186) ;  /* 0x0000000000608947 */ /* 0x000fec0003800000 */
[----:B------:R-:W-:Y:S02]  /*0b80*/  FSETP.GTU.FTZ.AND P0, PT, |R3|, +INF , PT ;  /* 0x7f8000000300780b */ /* 0x000fe40003f1c200 */
[----:B------:R-:W-:Y:S02]  /*0b90*/  FSETP.GTU.FTZ.AND P1, PT, |R6|, +INF , PT ;  /* 0x7f8000000600780b */ /* 0x000fe40003f3c200 */
[----:B------:R-:W-:Y:S02]  /*0ba0*/  MOV R0, R6 ;  /* 0x0000000600007202 */ /* 0x000fe40000000f00 */
        /* <DEDUP_REMOVED lines=21> */
.L_x_186:
[----:B------:R-:W-:Y:S01]  /*0d00*/  LEA R9, R7, 0xc0800000, 0x17 ;  /* 0xc080000007097811 */ /* 0x000fe200078eb8ff */
[----:B------:R-:W-:Y:S03]  /*0d10*/  BSSY.RECONVERGENT B2, `(.L_x_191) ;  /* 0x0000036000027945 */ /* 0x000fe60003800200 */
[----:B------:R-:W-:Y:S01]  /*0d20*/  IADD3 R9, PT, PT, -R9, R6, RZ ;  /* 0x0000000609097210 */ /* 0x000fe20007ffe1ff */
[----:B------:R-:W-:-:S03]  /*0d30*/  VIADD R6, R12, 0xffffff81 ;  /* 0xffffff810c067836 */ /* 0x000fc60000000000 */
[----:B------:R-:W0:Y:S01]  /*0d40*/  MUFU.RCP R10, R9 ;  /* 0x00000009000a7308 */ /* 0x000e220000001000 */
[----:B------:R-:W-:Y:S01]  /*0d50*/  FADD.FTZ R11, -R9, -RZ ;  /* 0x800000ff090b7221 */ /* 0x000fe20000010100 */
[C---:B------:R-:W-:Y:S01]  /*0d60*/  IMAD R0, R6.reuse, -0x800000, R3 ;  /* 0xff80000006007824 */ /* 0x040fe200078e0203 */
[----:B------:R-:W-:-:S04]  /*0d70*/  IADD3 R7, PT, PT, R6, 0x7f, -R7 ;  /* 0x0000007f06077810 */ /* 0x000fc80007ffe807 */
[----:B------:R-:W-:Y:S01]  /*0d80*/  IADD3 R7, PT, PT, R7, R8, RZ ;  /* 0x0000000807077210 */ /* 0x000fe20007ffe0ff */
        /* <DEDUP_REMOVED lines=21> */
[C---:B------:R-:W-:Y:S01]  /*0ee0*/  IADD3 R8, PT, PT, R9.reuse, 0x20, RZ ;  /* 0x0000002009087810 */ /* 0x040fe20007ffe0ff */
[CCC-:B------:R-:W-:Y:S01]  /*0ef0*/  FFMA.RM R6, R12.reuse, R10.reuse, R13.reuse ;  /* 0x0000000a0c067223 */ /* 0x1c0fe2000000400d */
[----:B------:R-:W-:Y:S02]  /*0f00*/  ISETP.NE.AND P2, PT, R9, RZ, PT ;  /* 0x000000ff0900720c */ /* 0x000fe40003f45270 */
[----:B------:R-:W-:Y:S01]  /*0f10*/  LOP3.LUT R7, R3, 0x7fffff, RZ, 0xc0, !PT ;  /* 0x007fffff03077812 */ /* 0x000fe200078ec0ff */
[----:B------:R-:W-:Y:S01]  /*0f20*/  FFMA.RP R3, R12, R10, R13 ;  /* 0x0000000a0c037223 */ /* 0x000fe2000000800d */
[----:B------:R-:W-:Y:S02]  /*0f30*/  ISETP.NE.AND P1, PT, R9, RZ, PT ;  /* 0x000000ff0900720c */ /* 0x000fe40003f25270 */
[----:B------:R-:W-:Y:S02]  /*0f40*/  LOP3.LUT R7, R7, 0x800000, RZ, 0xfc, !PT ;  /* 0x0080000007077812 */ /* 0x000fe400078efcff */
[----:B------:R-:W-:-:S02]  /*0f50*/  IADD3 R9, PT, PT, -R9, RZ, RZ ;  /* 0x000000ff09097210 */ /* 0x000fc40007ffe1ff */
[----:B------:R-:W-:Y:S02]  /*0f60*/  SHF.L.U32 R8, R7, R8, RZ ;  /* 0x0000000807087219 */ /* 0x000fe400000006ff */
[----:B------:R-:W-:Y:S02]  /*0f70*/  FSETP.NEU.FTZ.AND P0, PT, R3, R6, PT ;  /* 0x000000060300720b */ /* 0x000fe40003f1d000 */
[----:B------:R-:W-:Y:S02]  /*0f80*/  SEL R6, R9, RZ, P2 ;  /* 0x000000ff09067207 */ /* 0x000fe40001000000 */
[----:B------:R-:W-:Y:S02]  /*0f90*/  ISETP.NE.AND P1, PT, R8, RZ, P1 ;  /* 0x000000ff0800720c */ /* 0x000fe40000f25270 */
[----:B------:R-:W-:Y:S02]  /*0fa0*/  SHF.R.U32.HI R6, RZ, R6, R7 ;  /* 0x00000006ff067219 */ /* 0x000fe40000011607 */
[----:B------:R-:W-:-:S02]  /*0fb0*/  PLOP3.LUT P0, PT, P0, P1, PT, 0xf8, 0x8f ;  /* 0x00000000008f781c */ /* 0x000fc40000703f70 */
[----:B------:R-:W-:Y:S02]  /*0fc0*/  SHF.R.U32.HI R8, RZ, 0x1, R6 ;  /* 0x00000001ff087819 */ /* 0x000fe40000011606 */
[----:B------:R-:W-:-:S04]  /*0fd0*/  SEL R3, RZ, 0x1, !P0 ;  /* 0x00000001ff037807 */ /* 0x000fc80004000000 */
[----:B------:R-:W-:-:S04]  /*0fe0*/  LOP3.LUT R3, R3, 0x1, R8, 0xf8, !PT ;  /* 0x0000000103037812 */ /* 0x000fc800078ef808 */
[----:B------:R-:W-:-:S05]  /*0ff0*/  LOP3.LUT R3, R3, R6, RZ, 0xc0, !PT ;  /* 0x0000000603037212 */ /* 0x000fca00078ec0ff */
[----:B------:R-:W-:-:S05]  /*1000*/  IMAD.IADD R3, R8, 0x1, R3 ;  /* 0x0000000108037824 */ /* 0x000fca00078e0203 */
[----:B------:R-:W-:Y:S01]  /*1010*/  LOP3.LUT R0, R3, R0, RZ, 0xfc, !PT ;  /* 0x0000000003007212 */ /* 0x000fe200078efcff */
[----:B------:R-:W-:Y:S06]  /*1020*/  BRA `(.L_x_194) ;  /* 0x0000000000107947 */ /* 0x000fec0003800000 */
.L_x_193:
[----:B------:R-:W-:-:S04]  /*1030*/  LOP3.LUT R0, R0, 0x80000000, RZ, 0xc0, !PT ;  /* 0x8000000000007812 */ /* 0x000fc800078ec0ff */
[----:B------:R-:W-:Y:S01]  /*1040*/  LOP3.LUT R0, R0, 0x7f800000, RZ, 0xfc, !PT ;  /* 0x7f80000000007812 */ /* 0x000fe200078efcff */
[----:B------:R-:W-:Y:S06]  /*1050*/  BRA `(.L_x_194) ;  /* 0x0000000000047947 */ /* 0x000fec0003800000 */
.L_x_192:
[----:B------:R-:W-:-:S07]  /*1060*/  LEA R0, R7, R0, 0x17 ;  /* 0x0000000007007211 */ /* 0x000fce00078eb8ff */
.L_x_194:
[----:B------:R-:W-:Y:S05]  /*1070*/  BSYNC.RECONVERGENT B2 ;  /* 0x0000000000027941 */ /* 0x000fea0003800200 */
.L_x_191:
[----:B------:R-:W-:Y:S05]  /*1080*/  BRA `(.L_x_195) ;  /* 0x0000000000207947 */ /* 0x000fea0003800000 */
.L_x_190:
[----:B------:R-:W-:-:S04]  /*1090*/  LOP3.LUT R0, R6, 0x80000000, R3, 0x48, !PT ;  /* 0x8000000006007812 */ /* 0x000fc800078e4803 */
[----:B------:R-:W-:Y:S01]  /*10a0*/  LOP3.LUT R0, R0, 0x7f800000, RZ, 0xfc, !PT ;  /* 0x7f80000000007812 */ /* 0x000fe200078efcff */
[----:B------:R-:W-:Y:S06]  /*10b0*/  BRA `(.L_x_195) ;  /* 0x0000000000147947 */ /* 0x000fec0003800000 */
.L_x_189:
[----:B------:R-:W-:Y:S01]  /*10c0*/  LOP3.LUT R0, R6, 0x80000000, R3, 0x48, !PT ;  /* 0x8000000006007812 */ /* 0x000fe200078e4803 */
[----:B------:R-:W-:Y:S06]  /*10d0*/  BRA `(.L_x_195) ;  /* 0x00000000000c7947 */ /* 0x000fec0003800000 */
.L_x_188:
[----:B------:R-:W0:Y:S01]  /*10e0*/  MUFU.RSQ R0, -QNAN ;  /* 0xffc0000000007908 */ /* 0x000e220000001400 */
[----:B------:R-:W-:Y:S05]  /*10f0*/  BRA `(.L_x_195) ;  /* 0x0000000000047947 */ /* 0x000fea0003800000 */
.L_x_187:
[----:B------:R-:W-:-:S07]  /*1100*/  FADD.FTZ R0, R3, R0 ;  /* 0x0000000003007221 */ /* 0x000fce0000010000 */
.L_x_195:
[----:B------:R-:W-:Y:S05]  /*1110*/  BSYNC.RECONVERGENT B1 ;  /* 0x0000000000017941 */ /* 0x000fea0003800200 */
.L_x_185:
[----:B------:R-:W-:-:S04]  /*1120*/  HFMA2 R3, -RZ, RZ, 0, 0 ;  /* 0x00000000ff037431 */ /* 0x000fc800000001ff */
[----:B0-----:R-:W-:Y:S05]  /*1130*/  RET.REL.NODEC R2 `(avgpool_forward) ;  /* 0xffffffec02b07950 */ /* 0x001fea0003c3ffff */
.L_x_196:
        /* <DEDUP_REMOVED lines=12> */
.L_x_200:


//--------------------- .nv.shared.reserved.0     --------------------------
	.section	.nv.shared.reserved.0,"aw",@nobits
	.weak		__nv_reservedSMEM_offset_0_alias
	.size		__nv_reservedSMEM_offset_0_alias, 0, 64
	.other		__nv_reservedSMEM_offset_0_alias,@"STO_CUDA_RESERVED_SHARED STV_DEFAULT"
__nv_reservedSMEM_offset_0_alias:
	.zero		0
	.zero		64


//--------------------- .nv.constant0.meanpool_backward --------------------------
	.section	.nv.constant0.meanpool_backward,"a",@progbits
	.sectionflags	@""
	.align	4
.nv.constant0.meanpool_backward:
	.zero		944


//--------------------- .nv.constant0.meanpool_forward --------------------------
	.section	.nv.constant0.meanpool_forward,"a",@progbits
	.sectionflags	@""
	.align	4
.nv.constant0.meanpool_forward:
	.zero		944


//--------------------- .nv.constant0.maxpool_backward --------------------------
	.section	.nv.constant0.maxpool_backward,"a",@progbits
	.sectionflags	@""
	.align	4
.nv.constant0.maxpool_backward:
	.zero		952


//--------------------- .nv.constant0.maxpool_forward --------------------------
	.section	.nv.constant0.maxpool_forward,"a",@progbits
	.sectionflags	@""
	.align	4
.nv.constant0.maxpool_forward:
	.zero		952


//--------------------- .nv.constant0.avgpool_backward --------------------------
	.section	.nv.constant0.avgpool_backward,"a",@progbits
	.sectionflags	@""
	.align	4
.nv.constant0.avgpool_backward:
	.zero		928


//--------------------- .nv.constant0.avgpool_forward --------------------------
	.section	.nv.constant0.avgpool_forward,"a",@progbits
	.sectionflags	@""
	.align	4
.nv.constant0.avgpool_forward:
	.zero		928


//--------------------- SYMBOLS --------------------------

	.type		.nv.reservedSmem.offset0,@object
	.size		.nv.reservedSmem.offset0,0x4
